def attn_fwd(
    Q,
    K,
    V,
    Out,
    Lse,
    sm_scale,
    stride_qz,
    stride_qh,
    stride_qm,
    stride_qk,
    stride_kz,
    stride_kh,
    stride_kn,
    stride_kk,
    stride_vz,
    stride_vh,
    stride_vn,
    stride_vk,
    stride_oz,
    stride_oh,
    stride_om,
    stride_ok,
    seqlen_q,
    seqlen_k,
    BLOCK_M: tl.constexpr,
    BLOCK_N: tl.constexpr,
    HEAD_DIM: tl.constexpr,
    CAUSAL: tl.constexpr,
):
    start_m = tl.program_id(0)
    off_hz = tl.program_id(1)
    q_off = off_hz * stride_qh
    k_off = off_hz * stride_kh
    v_off = off_hz * stride_vh
    offs_m = start_m * BLOCK_M + tl.arange(0, BLOCK_M)
    offs_d = tl.arange(0, HEAD_DIM)
    offs_n = tl.arange(0, BLOCK_N)
    q_ptrs = Q + q_off + offs_m[:, None] * stride_qm + offs_d[None, :] * stride_qk
    k_ptrs = K + k_off + offs_d[:, None] * stride_kk + offs_n[None, :] * stride_kn
    v_ptrs = V + v_off + offs_n[:, None] * stride_vn + offs_d[None, :] * stride_vk
    m_i = tl.full([BLOCK_M], float("-inf"), dtype=tl.float32)
    l_i = tl.zeros([BLOCK_M], dtype=tl.float32) + 1.0
    acc = tl.zeros([BLOCK_M, HEAD_DIM], dtype=tl.float32)
    q = tl.load(q_ptrs)
    acc, l_i, m_i = _attn_fwd_inner(
        acc,
        l_i,
        m_i,
        q,
        k_ptrs,
        v_ptrs,
        sm_scale,
        stride_kn,
        stride_vn,
        start_m,
        seqlen_k,
        BLOCK_M,
        BLOCK_N,
        HEAD_DIM,
        CAUSAL,
    )
    acc = acc / l_i[:, None]
    lse = m_i + tl.math.log2(l_i) / 1.4426950408889634
    o_ptrs = (
        Out
        + off_hz * stride_oh
        + offs_m[:, None] * stride_om
        + offs_d[None, :] * stride_ok
    )
    tl.store(o_ptrs, acc.to(Out.dtype.element_ty))
    tl.store(Lse + off_hz * seqlen_q + offs_m, lse)

# config = {"BLOCK_M": 32, "BLOCK_N": 64, "HEAD_DIM": 16, "arch": "sm_100", "causal": true, "dtype": "bf16", "num_stages": 2, "num_warps": 8}
# arch = sm_100


// ===== COMPILED SASS (sm_100a) =====

	.target	sm_100a

	.elftype	@"ET_EXEC"


//--------------------- .note.nv.tkinfo           --------------------------
	.section	.note.nv.tkinfo,"",@"SHT_NOTE"
	.sectionflags	@"SHF_NOTE_NV_TKINFO"
	.tkinfo
        /*0018*/ 	.word	0x00000081
        /*0030*/ 	.string	""
        /*0030*/ 	.string	"ptxas-blackwell"
        /*0030*/ 	.string	"Cuda compilation tools, release 12.9, V12.9.86"
        /*0030*/ 	.string	"Build cuda_12.9.r12.9/compiler.36037853_0"
        /*0030*/ 	.string	"-v  -suppress-debug-info  -lineinfo  -arch sm_100a "



//--------------------- .note.nv.cuver            --------------------------
	.section	.note.nv.cuver,"",@"SHT_NOTE"
	.sectionflags	@"SHF_NOTE_NV_CUVER"
        /*0018*/ 	.short	0x0001
        /*001a*/ 	.short	0x0064
        /*001c*/ 	.short	0x0001
        /*001e*/ 	.short	0x0000
        /*0020*/ 	.short	0x0001
        /*0022*/ 	.short	0x0000


//--------------------- .nv.info                  --------------------------
	.section	.nv.info,"",@"SHT_CUDA_INFO"
	.align	4


	//----- nvinfo : EIATTR_REGCOUNT
	.align		4
        /*0000*/ 	.byte	0x04, 0x2f
        /*0002*/ 	.short	(.L_2 - .L_1)
	.align		4
.L_1:
        /*0004*/ 	.word	index@(attn_fwd)
        /*0008*/ 	.word	0x00000067


	//----- nvinfo : EIATTR_FRAME_SIZE
	.align		4
.L_2:
        /*000c*/ 	.byte	0x04, 0x11
        /*000e*/ 	.short	(.L_4 - .L_3)
	.align		4
.L_3:
        /*0010*/ 	.word	index@(attn_fwd)
        /*0014*/ 	.word	0x00000000


	//----- nvinfo : EIATTR_MIN_STACK_SIZE
	.align		4
.L_4:
        /*0018*/ 	.byte	0x04, 0x12
        /*001a*/ 	.short	(.L_6 - .L_5)
	.align		4
.L_5:
        /*001c*/ 	.word	index@(attn_fwd)
        /*0020*/ 	.word	0x00000000
.L_6:


//--------------------- .nv.info.attn_fwd         --------------------------
	.section	.nv.info.attn_fwd,"",@"SHT_CUDA_INFO"
	.sectionflags	@""
	.align	4


	//----- nvinfo : EIATTR_CUDA_API_VERSION
	.align		4
        /*0000*/ 	.byte	0x04, 0x37
        /*0002*/ 	.short	(.L_8 - .L_7)
.L_7:
        /*0004*/ 	.word	0x00000081


	//----- nvinfo : EIATTR_KPARAM_INFO
	.align		4
.L_8:
        /*0008*/ 	.byte	0x04, 0x17
        /*000a*/ 	.short	(.L_10 - .L_9)
.L_9:
        /*000c*/ 	.word	0x00000000
        /*0010*/ 	.short	0x0019
        /*0012*/ 	.short	0x0080
        /*0014*/ 	.byte	0x00, 0xf4, 0x21, 0x00


	//----- nvinfo : EIATTR_KPARAM_INFO
	.align		4
.L_10:
        /*0018*/ 	.byte	0x04, 0x17
        /*001a*/ 	.short	(.L_12 - .L_11)
.L_11:
        /*001c*/ 	.word	0x00000000
        /*0020*/ 	.short	0x0018
        /*0022*/ 	.short	0x0078
        /*0024*/ 	.byte	0x00, 0xf4, 0x21, 0x00


	//----- nvinfo : EIATTR_KPARAM_INFO
	.align		4
.L_12:
        /*0028*/ 	.byte	0x04, 0x17
        /*002a*/ 	.short	(.L_14 - .L_13)
.L_13:
        /*002c*/ 	.word	0x00000000
        /*0030*/ 	.short	0x0017
        /*0032*/ 	.short	0x0070
        /*0034*/ 	.byte	0x00, 0xf0, 0x11, 0x00


	//----- nvinfo : EIATTR_KPARAM_INFO
	.align		4
.L_14:
        /*0038*/ 	.byte	0x04, 0x17
        /*003a*/ 	.short	(.L_16 - .L_15)
.L_15:
        /*003c*/ 	.word	0x00000000
        /*0040*/ 	.short	0x0016
        /*0042*/ 	.short	0x006c
        /*0044*/ 	.byte	0x00, 0xf0, 0x11, 0x00


	//----- nvinfo : EIATTR_KPARAM_INFO
	.align		4
.L_16:
        /*0048*/ 	.byte	0x04, 0x17
        /*004a*/ 	.short	(.L_18 - .L_17)
.L_17:
        /*004c*/ 	.word	0x00000000
        /*0050*/ 	.short	0x0015
        /*0052*/ 	.short	0x0068
        /*0054*/ 	.byte	0x00, 0xf0, 0x11, 0x00


	//----- nvinfo : EIATTR_KPARAM_INFO
	.align		4
.L_18:
        /*0058*/ 	.byte	0x04, 0x17
        /*005a*/ 	.short	(.L_20 - .L_19)
.L_19:
        /*005c*/ 	.word	0x00000000
        /*0060*/ 	.short	0x0014
        /*0062*/ 	.short	0x0064
        /*0064*/ 	.byte	0x00, 0xf0, 0x11, 0x00


	//----- nvinfo : EIATTR_KPARAM_INFO
	.align		4
.L_20:
        /*0068*/ 	.byte	0x04, 0x17
        /*006a*/ 	.short	(.L_22 - .L_21)
.L_21:
        /*006c*/ 	.word	0x00000000
        /*0070*/ 	.short	0x0013
        /*0072*/ 	.short	0x0060
        /*0074*/ 	.byte	0x00, 0xf0, 0x11, 0x00


	//----- nvinfo : EIATTR_KPARAM_INFO
	.align		4
.L_22:
        /*0078*/ 	.byte	0x04, 0x17
        /*007a*/ 	.short	(.L_24 - .L_23)
.L_23:
        /*007c*/ 	.word	0x00000000
        /*0080*/ 	.short	0x0012
        /*0082*/ 	.short	0x005c
        /*0084*/ 	.byte	0x00, 0xf0, 0x11, 0x00


	//----- nvinfo : EIATTR_KPARAM_INFO
	.align		4
.L_24:
        /*0088*/ 	.byte	0x04, 0x17
        /*008a*/ 	.short	(.L_26 - .L_25)
.L_25:
        /*008c*/ 	.word	0x00000000
        /*0090*/ 	.short	0x0011
        /*0092*/ 	.short	0x0058
        /*0094*/ 	.byte	0x00, 0xf0, 0x11, 0x00


	//----- nvinfo : EIATTR_KPARAM_INFO
	.align		4
.L_26:
        /*0098*/ 	.byte	0x04, 0x17
        /*009a*/ 	.short	(.L_28 - .L_27)
.L_27:
        /*009c*/ 	.word	0x00000000
        /*00a0*/ 	.short	0x0010
        /*00a2*/ 	.short	0x0054
        /*00a4*/ 	.byte	0x00, 0xf0, 0x11, 0x00


	//----- nvinfo : EIATTR_KPARAM_INFO
	.align		4
.L_28:
        /*00a8*/ 	.byte	0x04, 0x17
        /*00aa*/ 	.short	(.L_30 - .L_29)
.L_29:
        /*00ac*/ 	.word	0x00000000
        /*00b0*/ 	.short	0x000f
        /*00b2*/ 	.short	0x0050
        /*00b4*/ 	.byte	0x00, 0xf0, 0x11, 0x00


	//----- nvinfo : EIATTR_KPARAM_INFO
	.align		4
.L_30:
        /*00b8*/ 	.byte	0x04, 0x17
        /*00ba*/ 	.short	(.L_32 - .L_31)
.L_31:
        /*00bc*/ 	.word	0x00000000
        /*00c0*/ 	.short	0x000e
        /*00c2*/ 	.short	0x004c
        /*00c4*/ 	.byte	0x00, 0xf0, 0x11, 0x00


	//----- nvinfo : EIATTR_KPARAM_INFO
	.align		4
.L_32:
        /*00c8*/ 	.byte	0x04, 0x17
        /*00ca*/ 	.short	(.L_34 - .L_33)
.L_33:
        /*00cc*/ 	.word	0x00000000
        /*00d0*/ 	.short	0x000d
        /*00d2*/ 	.short	0x0048
        /*00d4*/ 	.byte	0x00, 0xf0, 0x11, 0x00


	//----- nvinfo : EIATTR_KPARAM_INFO
	.align		4
.L_34:
        /*00d8*/ 	.byte	0x04, 0x17
        /*00da*/ 	.short	(.L_36 - .L_35)
.L_35:
        /*00dc*/ 	.word	0x00000000
        /*00e0*/ 	.short	0x000c
        /*00e2*/ 	.short	0x0044
        /*00e4*/ 	.byte	0x00, 0xf0, 0x11, 0x00


	//----- nvinfo : EIATTR_KPARAM_INFO
	.align		4
.L_36:
        /*00e8*/ 	.byte	0x04, 0x17
        /*00ea*/ 	.short	(.L_38 - .L_37)
.L_37:
        /*00ec*/ 	.word	0x00000000
        /*00f0*/ 	.short	0x000b
        /*00f2*/ 	.short	0x0040
        /*00f4*/ 	.byte	0x00, 0xf0, 0x11, 0x00


	//----- nvinfo : EIATTR_KPARAM_INFO
	.align		4
.L_38:
        /*00f8*/ 	.byte	0x04, 0x17
        /*00fa*/ 	.short	(.L_40 - .L_39)
.L_39:
        /*00fc*/ 	.word	0x00000000
        /*0100*/ 	.short	0x000a
        /*0102*/ 	.short	0x003c
        /*0104*/ 	.byte	0x00, 0xf0, 0x11, 0x00


	//----- nvinfo : EIATTR_KPARAM_INFO
	.align		4
.L_40:
        /*0108*/ 	.byte	0x04, 0x17
        /*010a*/ 	.short	(.L_42 - .L_41)
.L_41:
        /*010c*/ 	.word	0x00000000
        /*0110*/ 	.short	0x0009
        /*0112*/ 	.short	0x0038
        /*0114*/ 	.byte	0x00, 0xf0, 0x11, 0x00


	//----- nvinfo : EIATTR_KPARAM_INFO
	.align		4
.L_42:
        /*0118*/ 	.byte	0x04, 0x17
        /*011a*/ 	.short	(.L_44 - .L_43)
.L_43:
        /*011c*/ 	.word	0x00000000
        /*0120*/ 	.short	0x0008
        /*0122*/ 	.short	0x0034
        /*0124*/ 	.byte	0x00, 0xf0, 0x11, 0x00


	//----- nvinfo : EIATTR_KPARAM_INFO
	.align		4
.L_44:
        /*0128*/ 	.byte	0x04, 0x17
        /*012a*/ 	.short	(.L_46 - .L_45)
.L_45:
        /*012c*/ 	.word	0x00000000
        /*0130*/ 	.short	0x0007
        /*0132*/ 	.short	0x0030
        /*0134*/ 	.byte	0x00, 0xf0, 0x11, 0x00


	//----- nvinfo : EIATTR_KPARAM_INFO
	.align		4
.L_46:
        /*0138*/ 	.byte	0x04, 0x17
        /*013a*/ 	.short	(.L_48 - .L_47)
.L_47:
        /*013c*/ 	.word	0x00000000
        /*0140*/ 	.short	0x0006
        /*0142*/ 	.short	0x002c
        /*0144*/ 	.byte	0x00, 0xf0, 0x11, 0x00


	//----- nvinfo : EIATTR_KPARAM_INFO
	.align		4
.L_48:
        /*0148*/ 	.byte	0x04, 0x17
        /*014a*/ 	.short	(.L_50 - .L_49)
.L_49:
        /*014c*/ 	.word	0x00000000
        /*0150*/ 	.short	0x0005
        /*0152*/ 	.short	0x0028
        /*0154*/ 	.byte	0x00, 0xf0, 0x11, 0x00


	//----- nvinfo : EIATTR_KPARAM_INFO
	.align		4
.L_50:
        /*0158*/ 	.byte	0x04, 0x17
        /*015a*/ 	.short	(.L_52 - .L_51)
.L_51:
        /*015c*/ 	.word	0x00000000
        /*0160*/ 	.short	0x0004
        /*0162*/ 	.short	0x0020
        /*0164*/ 	.byte	0x00, 0xf4, 0x21, 0x00


	//----- nvinfo : EIATTR_KPARAM_INFO
	.align		4
.L_52:
        /*0168*/ 	.byte	0x04, 0x17
        /*016a*/ 	.short	(.L_54 - .L_53)
.L_53:
        /*016c*/ 	.word	0x00000000
        /*0170*/ 	.short	0x0003
        /*0172*/ 	.short	0x0018
        /*0174*/ 	.byte	0x00, 0xf4, 0x21, 0x00


	//----- nvinfo : EIATTR_KPARAM_INFO
	.align		4
.L_54:
        /*0178*/ 	.byte	0x04, 0x17
        /*017a*/ 	.short	(.L_56 - .L_55)
.L_55:
        /*017c*/ 	.word	0x00000000
        /*0180*/ 	.short	0x0002
        /*0182*/ 	.short	0x0010
        /*0184*/ 	.byte	0x00, 0xf4, 0x21, 0x00


	//----- nvinfo : EIATTR_KPARAM_INFO
	.align		4
.L_56:
        /*0188*/ 	.byte	0x04, 0x17
        /*018a*/ 	.short	(.L_58 - .L_57)
.L_57:
        /*018c*/ 	.word	0x00000000
        /*0190*/ 	.short	0x0001
        /*0192*/ 	.short	0x0008
        /*0194*/ 	.byte	0x00, 0xf4, 0x21, 0x00


	//----- nvinfo : EIATTR_KPARAM_INFO
	.align		4
.L_58:
        /*0198*/ 	.byte	0x04, 0x17
        /*019a*/ 	.short	(.L_60 - .L_59)
.L_59:
        /*019c*/ 	.word	0x00000000
        /*01a0*/ 	.short	0x0000
        /*01a2*/ 	.short	0x0000
        /*01a4*/ 	.byte	0x00, 0xf4, 0x21, 0x00


	//----- nvinfo : EIATTR_SPARSE_MMA_MASK
	.align		4
.L_60:
        /*01a8*/ 	.byte	0x03, 0x50
        /*01aa*/ 	.short	0x0000


	//----- nvinfo : EIATTR_MAXREG_COUNT
	.align		4
        /*01ac*/ 	.byte	0x03, 0x1b
        /*01ae*/ 	.short	0x00ff


	//----- nvinfo : EIATTR_NUM_BARRIERS
	.align		4
        /*01b0*/ 	.byte	0x02, 0x4c
        /*01b2*/ 	.byte	0x01
	.zero		1


	//----- nvinfo : EIATTR_COOP_GROUP_MASK_REGIDS
	.align		4
        /*01b4*/ 	.byte	0x04, 0x29
        /*01b6*/ 	.short	(.L_62 - .L_61)


	//   ....[0]....
.L_61:
        /*01b8*/ 	.word	0xffffffff


	//   ....[1]....
        /*01bc*/ 	.word	0xffffffff


	//   ....[2]....
        /*01c0*/ 	.word	0xffffffff


	//   ....[3]....
        /*01c4*/ 	.word	0xffffffff


	//   ....[4]....
        /*01c8*/ 	.word	0xffffffff


	//   ....[5]....
        /*01cc*/ 	.word	0xffffffff


	//   ....[6]....
        /*01d0*/ 	.word	0xffffffff


	//   ....[7]....
        /*01d4*/ 	.word	0xffffffff


	//----- nvinfo : EIATTR_COOP_GROUP_INSTR_OFFSETS
	.align		4
.L_62:
        /*01d8*/ 	.byte	0x04, 0x28
        /*01da*/ 	.short	(.L_64 - .L_63)


	//   ....[0]....
.L_63:
        /*01dc*/ 	.word	0x00001320


	//   ....[1]....
        /*01e0*/ 	.word	0x00001340


	//   ....[2]....
        /*01e4*/ 	.word	0x00001360


	//   ....[3]....
        /*01e8*/ 	.word	0x00001380


	//   ....[4]....
        /*01ec*/ 	.word	0x00001db0


	//   ....[5]....
        /*01f0*/ 	.word	0x00001dc0


	//   ....[6]....
        /*01f4*/ 	.word	0x00001e40


	//   ....[7]....
        /*01f8*/ 	.word	0x00001e60


	//----- nvinfo : EIATTR_VRC_CTA_INIT_COUNT
	.align		4
.L_64:
        /*01fc*/ 	.byte	0x02, 0x4a
	.zero		1
	.zero		1


	//----- nvinfo : EIATTR_EXIT_INSTR_OFFSETS
	.align		4
        /*0200*/ 	.byte	0x04, 0x1c
        /*0202*/ 	.short	(.L_66 - .L_65)


	//   ....[0]....
.L_65:
        /*0204*/ 	.word	0x00002940


	//   ....[1]....
        /*0208*/ 	.word	0x00002970


	//----- nvinfo : EIATTR_REQNTID
	.align		4
.L_66:
        /*020c*/ 	.byte	0x04, 0x10
        /*020e*/ 	.short	(.L_68 - .L_67)
.L_67:
        /*0210*/ 	.word	0x00000100
        /*0214*/ 	.word	0x00000001
        /*0218*/ 	.word	0x00000001


	//----- nvinfo : EIATTR_CBANK_PARAM_SIZE
	.align		4
.L_68:
        /*021c*/ 	.byte	0x03, 0x19
        /*021e*/ 	.short	0x0088


	//----- nvinfo : EIATTR_PARAM_CBANK
	.align		4
        /*0220*/ 	.byte	0x04, 0x0a
        /*0222*/ 	.short	(.L_70 - .L_69)
	.align		4
.L_69:
        /*0224*/ 	.word	index@(.nv.constant0.attn_fwd)
        /*0228*/ 	.short	0x0380
        /*022a*/ 	.short	0x0088


	//----- nvinfo : EIATTR_SW_WAR
	.align		4
.L_70:
        /*022c*/ 	.byte	0x04, 0x36
        /*022e*/ 	.short	(.L_72 - .L_71)
.L_71:
        /*0230*/ 	.word	0x00000008
.L_72:


//--------------------- .nv.compat                --------------------------
	.section	.nv.compat,"",@"SHT_CUDA_COMPAT_INFO"
	.align	4
        /*0000*/ 	.byte	0x02, 0x02, 0x01, 0x00, 0x02, 0x05, 0x05, 0x00, 0x02, 0x03, 0x00, 0x00, 0x02, 0x06, 0x01, 0x00


//--------------------- .nv.callgraph             --------------------------
	.section	.nv.callgraph,"",@"SHT_CUDA_CALLGRAPH"
	.align	4
	.sectionentsize	8
	.align		4
        /*0000*/ 	.word	0x00000000
	.align		4
        /*0004*/ 	.word	0xffffffff
	.align		4
        /*0008*/ 	.word	0x00000000
	.align		4
        /*000c*/ 	.word	0xfffffffe
	.align		4
        /*0010*/ 	.word	0x00000000
	.align		4
        /*0014*/ 	.word	0xfffffffd
	.align		4
        /*0018*/ 	.word	0x00000000
	.align		4
        /*001c*/ 	.word	0xfffffffc


//--------------------- .nv.constant4             --------------------------
	.section	.nv.constant4,"a",@progbits
	.align	8
	.align		8
.nv.constant4:
        /*0000*/ 	.dword	_$_str


//--------------------- .text.attn_fwd            --------------------------
	.section	.text.attn_fwd,"ax",@progbits
	.align	128
        .global         attn_fwd
        .type           attn_fwd,@function
        .size           attn_fwd,(.L_x_3 - attn_fwd)
        .other          attn_fwd,@"STO_CUDA_ENTRY STV_DEFAULT"
attn_fwd:
.text.attn_fwd:
[----:B------:R-:W0:Y:S01]  /*0000*/  LDC R1, c[0x0][0x37c] ;  /* 0x0000df00ff017b82 */ /* 0x000e220000000800 */
[----:B------:R-:W1:Y:S07]  /*0010*/  S2R R15, SR_CTAID.X ;  /* 0x00000000000f7919 */ /* 0x000e6e0000002500 */
[----:B------:R-:W2:Y:S01]  /*0020*/  S2UR UR7, SR_CTAID.Y ;  /* 0x00000000000779c3 */ /* 0x000ea20000002600 */
[----:B------:R-:W2:Y:S01]  /*0030*/  LDCU.64 UR4, c[0x0][0x3b0] ;  /* 0x00007600ff0477ac */ /* 0x000ea20008000a00 */
[----:B------:R-:W3:Y:S01]  /*0040*/  S2R R0, SR_TID.X ;  /* 0x0000000000007919 */ /* 0x000ee20000002100 */
[----:B------:R-:W4:Y:S05]  /*0050*/  LDCU.64 UR10, c[0x0][0x358] ;  /* 0x00006b00ff0a77ac */ /* 0x000f2a0008000a00 */
[----:B------:R-:W5:Y:S08]  /*0060*/  LDC R7, c[0x0][0x3b8] ;  /* 0x0000ee00ff077b82 */ /* 0x000f700000000800 */
[----:B------:R-:W0:Y:S01]  /*0070*/  LDC.64 R10, c[0x0][0x380] ;  /* 0x0000e000ff0a7b82 */ /* 0x000e220000000a00 */
[----:B--2---:R-:W-:-:S04]  /*0080*/  UIMAD UR4, UR7, UR4, URZ ;  /* 0x00000004070472a4 */ /* 0x004fc8000f8e02ff */
[----:B------:R-:W-:Y:S01]  /*0090*/  USHF.L.U32 UR6, UR4, 0x1, URZ ;  /* 0x0000000104067899 */ /* 0x000fe200080006ff */
[----:B-1----:R-:W-:-:S04]  /*00a0*/  SHF.L.U32 R15, R15, 0x5, RZ ;  /* 0x000000050f0f7819 */ /* 0x002fc800000006ff */
[--C-:B---3--:R-:W-:Y:S02]  /*00b0*/  LOP3.LUT R2, R15, 0x1f, R0.reuse, 0xf8, !PT ;  /* 0x0000001f0f027812 */ /* 0x108fe400078ef800 */
[----:B------:R-:W-:-:S03]  /*00c0*/  SHF.R.U32.HI R3, RZ, 0x5, R0 ;  /* 0x00000005ff037819 */ /* 0x000fc60000011600 */
[----:B------:R-:W-:Y:S01]  /*00d0*/  IMAD R4, R2, UR5, RZ ;  /* 0x0000000502047c24 */ /* 0x000fe2000f8e02ff */
[----:B------:R-:W-:Y:S01]  /*00e0*/  SGXT.U32 R3, R3, 0x3 ;  /* 0x000000030303781a */ /* 0x000fe20000000000 */
[----:B------:R-:W-:Y:S02]  /*00f0*/  UIMAD.WIDE UR4, UR4, 0x2, URZ ;  /* 0x00000002040478a5 */ /* 0x000fe4000f8e02ff */
[C---:B------:R-:W-:Y:S02]  /*0100*/  IMAD.SHL.U32 R5, R4.reuse, 0x2, RZ ;  /* 0x0000000204057824 */ /* 0x040fe400078e00ff */
[----:B-----5:R-:W-:Y:S02]  /*0110*/  IMAD R6, R3, R7, RZ ;  /* 0x0000000703067224 */ /* 0x020fe400078e02ff */
[----:B------:R-:W-:Y:S01]  /*0120*/  IMAD.HI R4, R4, 0x2, RZ ;  /* 0x0000000204047827 */ /* 0x000fe200078e02ff */
[----:B0-----:R-:W-:Y:S02]  /*0130*/  IADD3 R10, P0, P1, R5, UR6, R10 ;  /* 0x00000006050a7c10 */ /* 0x001fe4000f91e00a */
[----:B------:R-:W-:-:S02]  /*0140*/  LEA R5, R7, R6, 0x3 ;  /* 0x0000000607057211 */ /* 0x000fc400078e18ff */
[----:B------:R-:W-:Y:S02]  /*0150*/  IADD3.X R4, PT, PT, R4, UR5, R11, P0, P1 ;  /* 0x0000000504047c10 */ /* 0x000fe400087e240b */
[CC--:B------:R-:W-:Y:S02]  /*0160*/  LEA R8, P0, R6.reuse, R10.reuse, 0x1 ;  /* 0x0000000a06087211 */ /* 0x0c0fe400078008ff */
[C---:B------:R-:W-:Y:S02]  /*0170*/  LEA R10, P1, R5.reuse, R10, 0x1 ;  /* 0x0000000a050a7211 */ /* 0x040fe400078208ff */
[-C--:B------:R-:W-:Y:S02]  /*0180*/  LEA.HI.X.SX32 R9, R6, R4.reuse, 0x1, P0 ;  /* 0x0000000406097211 */ /* 0x080fe400000f0eff */
[----:B------:R-:W-:-:S04]  /*0190*/  LEA.HI.X.SX32 R11, R5, R4, 0x1, P1 ;  /* 0x00000004050b7211 */ /* 0x000fc800008f0eff */
[----:B----4-:R0:W2:Y:S04]  /*01a0*/  LDG.E.U16 R9, desc[UR10][R8.64] ;  /* 0x0000000a08097981 */ /* 0x0100a8000c1e1500 */
[----:B------:R1:W3:Y:S01]  /*01b0*/  LDG.E.U16 R11, desc[UR10][R10.64] ;  /* 0x0000000a0a0b7981 */ /* 0x0002e2000c1e1500 */
[----:B------:R-:W4:Y:S01]  /*01c0*/  S2UR UR6, SR_CgaCtaId ;  /* 0x00000000000679c3 */ /* 0x000f220000008800 */
[----:B------:R-:W-:Y:S01]  /*01d0*/  IADD3 R7, PT, PT, R15, 0x20, RZ ;  /* 0x000000200f077810 */ /* 0x000fe20007ffe0ff */
[----:B------:R-:W-:Y:S01]  /*01e0*/  UMOV UR4, 0x400 ;  /* 0x0000040000047882 */ /* 0x000fe20000000000 */
[C---:B------:R-:W-:Y:S01]  /*01f0*/  LOP3.LUT R4, R0.reuse, 0xc0, RZ, 0xc0, !PT ;  /* 0x000000c000047812 */ /* 0x040fe200078ec0ff */
[C---:B------:R-:W-:Y:S01]  /*0200*/  IMAD.SHL.U32 R5, R0.reuse, 0x2, RZ ;  /* 0x0000000200057824 */ /* 0x040fe200078e00ff */
[----:B------:R-:W-:Y:S01]  /*0210*/  ISETP.GE.AND P0, PT, R7, 0x1, PT ;  /* 0x000000010700780c */ /* 0x000fe20003f06270 */
[----:B------:R-:W-:Y:S01]  /*0220*/  IMAD.MOV.U32 R70, RZ, RZ, 0x3f800000 ;  /* 0x3f800000ff467424 */ /* 0x000fe200078e00ff */
[----:B------:R-:W-:Y:S01]  /*0230*/  SHF.R.U32.HI R6, RZ, 0x2, R4 ;  /* 0x00000002ff067819 */ /* 0x000fe20000011604 */
[----:B------:R-:W-:Y:S01]  /*0240*/  IMAD.MOV.U32 R45, RZ, RZ, -0x800000 ;  /* 0xff800000ff2d7424 */ /* 0x000fe200078e00ff */
[----:B0-----:R-:W-:-:S02]  /*0250*/  LOP3.LUT R8, R0, 0x3, RZ, 0xc0, !PT ;  /* 0x0000000300087812 */ /* 0x001fc400078ec0ff */
[----:B------:R-:W-:Y:S02]  /*0260*/  CS2R R28, SRZ ;  /* 0x00000000001c7805 */ /* 0x000fe4000001ff00 */
[----:B------:R-:W-:Y:S02]  /*0270*/  LOP3.LUT R6, R6, 0x1fe, R5, 0x78, !PT ;  /* 0x000001fe06067812 */ /* 0x000fe400078e7805 */
[----:B------:R-:W-:Y:S02]  /*0280*/  CS2R R30, SRZ ;  /* 0x00000000001e7805 */ /* 0x000fe4000001ff00 */
[----:B------:R-:W-:Y:S02]  /*0290*/  MOV R44, 0xff800000 ;  /* 0xff800000002c7802 */ /* 0x000fe40000000f00 */
[----:B------:R-:W-:Y:S02]  /*02a0*/  CS2R R24, SRZ ;  /* 0x0000000000187805 */ /* 0x000fe4000001ff00 */
[----:B------:R-:W-:-:S02]  /*02b0*/  MOV R68, 0x3f800000 ;  /* 0x3f80000000447802 */ /* 0x000fc40000000f00 */
[----:B------:R-:W-:Y:S02]  /*02c0*/  CS2R R26, SRZ ;  /* 0x00000000001a7805 */ /* 0x000fe4000001ff00 */
[----:B-1----:R-:W-:Y:S02]  /*02d0*/  LOP3.LUT R10, R0, 0x3f, RZ, 0xc0, !PT ;  /* 0x0000003f000a7812 */ /* 0x002fe400078ec0ff */
[----:B------:R-:W-:Y:S01]  /*02e0*/  SHF.L.U32 R13, R8, 0x5, RZ ;  /* 0x00000005080d7819 */ /* 0x000fe200000006ff */
[----:B----4-:R-:W-:-:S09]  /*02f0*/  ULEA UR6, UR6, UR4, 0x18 ;  /* 0x0000000406067291 */ /* 0x010fd2000f8ec0ff */
[----:B--2---:R0:W-:Y:S04]  /*0300*/  STS.U16 [R6+UR6+0x800], R9 ;  /* 0x0008000906007988 */ /* 0x0041e80008000406 */
[----:B---3--:R1:W-:Y:S01]  /*0310*/  STS.U16 [R6+UR6+0xa00], R11 ;  /* 0x000a000b06007988 */ /* 0x0083e20008000406 */
[C---:B0-----:R-:W-:Y:S01]  /*0320*/  LOP3.LUT R9, R0.reuse, 0x20, RZ, 0xc0, !PT ;  /* 0x0000002000097812 */ /* 0x041fe200078ec0ff */
[----:B-1----:R-:W-:Y:S01]  /*0330*/  IMAD.SHL.U32 R11, R0, 0x8, RZ ;  /* 0x00000008000b7824 */ /* 0x002fe200078e00ff */
[----:B------:R-:W-:Y:S06]  /*0340*/  @!P0 BRA `(.L_x_0) ;  /* 0x0000001c00108947 */ /* 0x000fec0003800000 */
[----:B------:R-:W0:Y:S01]  /*0350*/  LDCU UR4, c[0x0][0x3c8] ;  /* 0x00007900ff0477ac */ /* 0x000e220008000800 */
[----:B------:R-:W1:Y:S01]  /*0360*/  LDC.64 R22, c[0x0][0x3c0] ;  /* 0x0000f000ff167b82 */ /* 0x000e620000000a00 */
[--C-:B------:R-:W-:Y:S01]  /*0370*/  SHF.R.U32.HI R12, RZ, 0x2, R0.reuse ;  /* 0x00000002ff0c7819 */ /* 0x100fe20000011600 */
[----:B------:R-:W-:Y:S01]  /*0380*/  IMAD.MOV.U32 R70, RZ, RZ, 0x3f800000 ;  /* 0x3f800000ff467424 */ /* 0x000fe200078e00ff */
[----:B------:R-:W-:Y:S01]  /*0390*/  SHF.R.U32.HI R14, RZ, 0x1, R9 ;  /* 0x00000001ff0e7819 */ /* 0x000fe20000011609 */
[----:B------:R-:W2:Y:S01]  /*03a0*/  LDCU.64 UR8, c[0x0][0x388] ;  /* 0x00007100ff0877ac */ /* 0x000ea20008000a00 */
[----:B------:R-:W-:Y:S01]  /*03b0*/  SGXT.U32 R12, R12, 0x3 ;  /* 0x000000030c0c781a */ /* 0x000fe20000000000 */
[----:B------:R-:W-:Y:S01]  /*03c0*/  IMAD.MOV.U32 R98, RZ, RZ, -0x800000 ;  /* 0xff800000ff627424 */ /* 0x000fe200078e00ff */
[----:B------:R-:W-:Y:S01]  /*03d0*/  SHF.R.S32.HI R18, RZ, 0x2, R0 ;  /* 0x00000002ff127819 */ /* 0x000fe20000011400 */
[----:B------:R-:W3:Y:S01]  /*03e0*/  LDC.64 R68, c[0x0][0x3d0] ;  /* 0x0000f400ff447b82 */ /* 0x000ee20000000a00 */
[----:B------:R-:W-:Y:S01]  /*03f0*/  LOP3.LUT R12, R15, R14, R12, 0xfe, !PT ;  /* 0x0000000e0f0c7212 */ /* 0x000fe200078efe0c */
[----:B------:R-:W4:Y:S01]  /*0400*/  LDCU.64 UR12, c[0x0][0x390] ;  /* 0x00007200ff0c77ac */ /* 0x000f220008000a00 */
[----:B------:R-:W-:-:S02]  /*0410*/  LOP3.LUT R14, R0, 0xf, RZ, 0xc0, !PT ;  /* 0x0000000f000e7812 */ /* 0x000fc400078ec0ff */
[----:B------:R-:W-:Y:S02]  /*0420*/  CS2R R30, SRZ ;  /* 0x00000000001e7805 */ /* 0x000fe4000001ff00 */
[----:B------:R-:W-:Y:S01]  /*0430*/  LOP3.LUT R25, R0, 0x7, RZ, 0xc0, !PT ;  /* 0x0000000700197812 */ /* 0x000fe200078ec0ff */
[----:B------:R-:W1:Y:S01]  /*0440*/  LDCU UR5, c[0x0][0x3a8] ;  /* 0x00007500ff0577ac */ /* 0x000e620008000800 */
[----:B------:R-:W-:Y:S01]  /*0450*/  LOP3.LUT R15, R5, 0x10, RZ, 0xc0, !PT ;  /* 0x00000010050f7812 */ /* 0x000fe200078ec0ff */
[----:B------:R-:W5:Y:S01]  /*0460*/  LDC R29, c[0x0][0x3d8] ;  /* 0x0000f600ff1d7b82 */ /* 0x000f620000000800 */
[----:B------:R-:W-:Y:S01]  /*0470*/  SGXT R18, R18, 0x1 ;  /* 0x000000011212781a */ /* 0x000fe20000000200 */
[----:B0-----:R-:W-:Y:S01]  /*0480*/  IMAD R17, R14, UR4, RZ ;  /* 0x000000040e117c24 */ /* 0x001fe2000f8e02ff */
[----:B------:R-:W-:Y:S01]  /*0490*/  LOP3.LUT R16, R0, 0x10, RZ, 0xc0, !PT ;  /* 0x0000001000107812 */ /* 0x000fe200078ec0ff */
[----:B------:R-:W-:Y:S01]  /*04a0*/  UMOV UR4, URZ ;  /* 0x000000ff00047c82 */ /* 0x000fe20008000000 */
[----:B------:R-:W-:-:S02]  /*04b0*/  LEA R19, R25, UR6, 0x6 ;  /* 0x0000000619137c11 */ /* 0x000fc4000f8e30ff */
[----:B------:R-:W-:Y:S01]  /*04c0*/  LOP3.LUT R14, R15, 0x20, R0, 0xf8, !PT ;  /* 0x000000200f0e7812 */ /* 0x000fe200078ef800 */
[----:B-1----:R-:W-:Y:S01]  /*04d0*/  IMAD R22, R22, UR7, RZ ;  /* 0x0000000716167c24 */ /* 0x002fe2000f8e02ff */
[----:B------:R-:W-:Y:S01]  /*04e0*/  LOP3.LUT R18, R13, 0x90, R18, 0xf8, !PT ;  /* 0x000000900d127812 */ /* 0x000fe200078ef812 */
[C---:B------:R-:W-:Y:S01]  /*04f0*/  IMAD R15, R16.reuse, 0x20, R19 ;  /* 0x00000020100f7824 */ /* 0x040fe200078e0213 */
[----:B------:R-:W-:Y:S01]  /*0500*/  LEA R21, R16, UR6, 0x4 ;  /* 0x0000000610157c11 */ /* 0x000fe2000f8e20ff */
[----:B------:R-:W-:Y:S01]  /*0510*/  IMAD.SHL.U32 R16, R22, 0x2, RZ ;  /* 0x0000000216107824 */ /* 0x000fe200078e00ff */
[----:B------:R-:W-:Y:S01]  /*0520*/  LOP3.LUT R14, R14, 0x30, R11, 0x78, !PT ;  /* 0x000000300e0e7812 */ /* 0x000fe200078e780b */
[----:B------:R-:W-:Y:S01]  /*0530*/  IMAD.HI R22, R22, 0x2, RZ ;  /* 0x0000000216167827 */ /* 0x000fe200078e02ff */
[----:B------:R-:W-:Y:S02]  /*0540*/  LOP3.LUT R18, R18, 0x10, R5, 0x78, !PT ;  /* 0x0000001012127812 */ /* 0x000fe400078e7805 */
[----:B------:R-:W-:Y:S01]  /*0550*/  IADD3 R14, PT, PT, R14, R15, RZ ;  /* 0x0000000f0e0e7210 */ /* 0x000fe20007ffe0ff */
[----:B---3--:R-:W-:Y:S01]  /*0560*/  IMAD R68, R68, UR7, RZ ;  /* 0x0000000744447c24 */ /* 0x008fe2000f8e02ff */
[C---:B------:R-:W-:Y:S01]  /*0570*/  SHF.L.U32 R19, R17.reuse, 0x1, RZ ;  /* 0x0000000111137819 */ /* 0x040fe200000006ff */
[----:B------:R-:W-:Y:S01]  /*0580*/  IMAD.IADD R15, R18, 0x1, R21 ;  /* 0x00000001120f7824 */ /* 0x000fe200078e0215 */
[--C-:B------:R-:W-:Y:S01]  /*0590*/  SHF.R.U32.HI R18, RZ, 0x4, R0.reuse ;  /* 0x00000004ff127819 */ /* 0x100fe20000011600 */
[----:B------:R-:W-:Y:S01]  /*05a0*/  IMAD R21, R10, R69, RZ ;  /* 0x000000450a157224 */ /* 0x000fe200078e02ff */
[----:B------:R-:W-:Y:S01]  /*05b0*/  SHF.R.U32.HI R20, RZ, 0x6, R0 ;  /* 0x00000006ff147819 */ /* 0x000fe20000011600 */
[----:B------:R-:W-:Y:S01]  /*05c0*/  IMAD.HI R17, R17, 0x2, RZ ;  /* 0x0000000211117827 */ /* 0x000fe200078e02ff */
[----:B------:R-:W-:-:S02]  /*05d0*/  SGXT.U32 R18, R18, 0x4 ;  /* 0x000000041212781a */ /* 0x000fc40000000000 */
[----:B--2---:R-:W-:Y:S01]  /*05e0*/  IADD3 R83, P0, P1, R19, UR8, R16 ;  /* 0x0000000813537c10 */ /* 0x004fe2000f91e010 */
[----:B------:R-:W-:Y:S01]  /*05f0*/  IMAD.SHL.U32 R24, R21, 0x2, RZ ;  /* 0x0000000215187824 */ /* 0x000fe200078e00ff */
[----:B------:R-:W-:Y:S01]  /*0600*/  SGXT.U32 R16, R20, 0x2 ;  /* 0x000000021410781a */ /* 0x000fe20000000000 */
[----:B------:R-:W-:Y:S01]  /*0610*/  IMAD R18, R18, R23, RZ ;  /* 0x0000001712127224 */ /* 0x000fe200078e02ff */
[C---:B------:R-:W-:Y:S01]  /*0620*/  SHF.L.U32 R19, R68.reuse, 0x1, RZ ;  /* 0x0000000144137819 */ /* 0x040fe200000006ff */
[----:B------:R-:W-:Y:S01]  /*0630*/  IMAD.HI R68, R68, 0x2, RZ ;  /* 0x0000000244447827 */ /* 0x000fe200078e02ff */
[----:B------:R-:W-:Y:S02]  /*0640*/  LEA.HI R20, R0, 0x30, RZ, 0x1c ;  /* 0x0000003000147811 */ /* 0x000fe400078fe0ff */
[----:B----4-:R-:W-:Y:S01]  /*0650*/  IADD3 R73, P4, P5, R24, UR12, R19 ;  /* 0x0000000c18497c10 */ /* 0x010fe2000fd9e013 */
[----:B-----5:R-:W-:Y:S01]  /*0660*/  IMAD R19, R16, R29, RZ ;  /* 0x0000001d10137224 */ /* 0x020fe200078e02ff */
[----:B------:R-:W-:Y:S01]  /*0670*/  LEA R16, R23, R18, 0x4 ;  /* 0x0000001217107211 */ /* 0x000fe200078e20ff */
[----:B------:R-:W-:Y:S01]  /*0680*/  IMAD.HI R21, R21, 0x2, RZ ;  /* 0x0000000215157827 */ /* 0x000fe200078e02ff */
[----:B------:R-:W-:-:S02]  /*0690*/  IADD3.X R27, PT, PT, R17, UR9, R22, P0, P1 ;  /* 0x00000009111b7c10 */ /* 0x000fc400087e2416 */
[-C--:B------:R-:W-:Y:S01]  /*06a0*/  LEA R84, P1, R16, R83.reuse, 0x1 ;  /* 0x0000005310547211 */ /* 0x080fe200078208ff */
[----:B------:R-:W-:Y:S01]  /*06b0*/  IMAD R22, R29, 0x4, R19 ;  /* 0x000000041d167824 */ /* 0x000fe200078e0213 */
[----:B------:R-:W-:Y:S01]  /*06c0*/  LEA R86, P0, R18, R83, 0x1 ;  /* 0x0000005312567211 */ /* 0x000fe200078008ff */
[----:B------:R-:W-:Y:S01]  /*06d0*/  IMAD R20, R20, R23, RZ ;  /* 0x0000001714147224 */ /* 0x000fe200078e02ff */
[----:B------:R-:W-:Y:S01]  /*06e0*/  LEA R17, R23, R16, 0x4 ;  /* 0x0000001017117211 */ /* 0x000fe200078e20ff */
[----:B------:R-:W-:Y:S01]  /*06f0*/  IMAD R24, R29, 0x4, R22 ;  /* 0x000000041d187824 */ /* 0x000fe200078e0216 */
[-C--:B------:R-:W-:Y:S02]  /*0700*/  LEA.HI.X.SX32 R85, R16, R27.reuse, 0x1, P1 ;  /* 0x0000001b10557211 */ /* 0x080fe400008f0eff */
[----:B------:R-:W-:Y:S02]  /*0710*/  LEA.HI.X.SX32 R87, R18, R27, 0x1, P0 ;  /* 0x0000001b12577211 */ /* 0x000fe400000f0eff */
[----:B------:R-:W-:-:S02]  /*0720*/  IADD3.X R21, PT, PT, R21, UR13, R68, P4, P5 ;  /* 0x0000000d15157c10 */ /* 0x000fc4000a7ea444 */
[----:B------:R-:W-:Y:S02]  /*0730*/  LEA R76, P1, R22, R73, 0x1 ;  /* 0x00000049164c7211 */ /* 0x000fe400078208ff */
[----:B------:R-:W-:Y:S02]  /*0740*/  SHF.R.S32.HI R18, RZ, 0x6, R0 ;  /* 0x00000006ff127819 */ /* 0x000fe40000011400 */
[-C--:B------:R-:W-:Y:S02]  /*0750*/  LEA R80, P3, R20, R83.reuse, 0x1 ;  /* 0x0000005314507211 */ /* 0x080fe400078608ff */
[----:B------:R-:W-:Y:S02]  /*0760*/  LEA R82, P2, R17, R83, 0x1 ;  /* 0x0000005311527211 */ /* 0x000fe400078408ff */
[----:B------:R-:W-:Y:S02]  /*0770*/  LEA R16, R29, R24, 0x2 ;  /* 0x000000181d107211 */ /* 0x000fe400078e10ff */
[----:B------:R-:W-:-:S02]  /*0780*/  CS2R R28, SRZ ;  /* 0x00000000001c7805 */ /* 0x000fc4000001ff00 */
[----:B------:R-:W-:Y:S01]  /*0790*/  LEA.HI.X.SX32 R77, R22, R21, 0x1, P1 ;  /* 0x00000015164d7211 */ /* 0x000fe200008f0eff */
[----:B------:R-:W-:Y:S01]  /*07a0*/  IMAD R22, R25, 0x90, RZ ;  /* 0x0000009019167824 */ /* 0x000fe200078e02ff */
[----:B------:R-:W-:Y:S02]  /*07b0*/  LEA R78, P0, R19, R73, 0x1 ;  /* 0x00000049134e7211 */ /* 0x000fe400078008ff */
[----:B------:R-:W-:Y:S02]  /*07c0*/  SGXT R18, R18, 0x1 ;  /* 0x000000011212781a */ /* 0x000fe40000000200 */
[-C--:B------:R-:W-:Y:S01]  /*07d0*/  LEA.HI.X.SX32 R81, R20, R27.reuse, 0x1, P3 ;  /* 0x0000001b14517211 */ /* 0x080fe200018f0eff */
[----:B------:R-:W-:Y:S01]  /*07e0*/  IMAD.MOV.U32 R20, RZ, RZ, RZ ;  /* 0x000000ffff147224 */ /* 0x000fe200078e00ff */
[----:B------:R-:W-:Y:S02]  /*07f0*/  LEA.HI.X.SX32 R83, R17, R27, 0x1, P2 ;  /* 0x0000001b11537211 */ /* 0x000fe400010f0eff */
[----:B------:R-:W-:-:S02]  /*0800*/  CS2R R26, SRZ ;  /* 0x00000000001a7805 */ /* 0x000fc4000001ff00 */
[-C--:B------:R-:W-:Y:S02]  /*0810*/  LEA R74, P2, R24, R73.reuse, 0x1 ;  /* 0x00000049184a7211 */ /* 0x080fe400078408ff */
[----:B------:R-:W-:Y:S02]  /*0820*/  LEA R72, P3, R16, R73, 0x1 ;  /* 0x0000004910487211 */ /* 0x000fe400078608ff */
[-C--:B------:R-:W-:Y:S02]  /*0830*/  LEA.HI.X.SX32 R79, R19, R21.reuse, 0x1, P0 ;  /* 0x00000015134f7211 */ /* 0x080fe400000f0eff */
[----:B------:R-:W-:Y:S02]  /*0840*/  LOP3.LUT R18, R18, 0x90, RZ, 0xc0, !PT ;  /* 0x0000009012127812 */ /* 0x000fe400078ec0ff */
[----:B------:R-:W-:Y:S02]  /*0850*/  LOP3.LUT R19, R22, 0x30, R5, 0x78, !PT ;  /* 0x0000003016137812 */ /* 0x000fe400078e7805 */
[----:B------:R-:W-:-:S02]  /*0860*/  LEA.HI.X.SX32 R75, R24, R21, 0x1, P2 ;  /* 0x00000015184b7211 */ /* 0x000fc400010f0eff */
[----:B------:R-:W-:Y:S02]  /*0870*/  CS2R R24, SRZ ;  /* 0x0000000000187805 */ /* 0x000fe4000001ff00 */
[----:B------:R-:W-:Y:S02]  /*0880*/  LEA.HI.X.SX32 R73, R16, R21, 0x1, P3 ;  /* 0x0000001510497211 */ /* 0x000fe400018f0eff */
[----:B------:R-:W-:Y:S02]  /*0890*/  LOP3.LUT R21, R18, 0x17e, R5, 0x78, !PT ;  /* 0x0000017e12157812 */ /* 0x000fe400078e7805 */
[----:B------:R-:W-:Y:S02]  /*08a0*/  LOP3.LUT R17, R6, 0x40, RZ, 0x3c, !PT ;  /* 0x0000004006117812 */ /* 0x000fe400078e3cff */
[----:B------:R-:W-:Y:S02]  /*08b0*/  MOV R93, 0xff800000 ;  /* 0xff800000005d7802 */ /* 0x000fe40000000f00 */
[----:B------:R-:W-:-:S02]  /*08c0*/  MOV R16, RZ ;  /* 0x000000ff00107202 */ /* 0x000fc40000000f00 */
[----:B------:R-:W-:Y:S02]  /*08d0*/  MOV R68, 0x3f800000 ;  /* 0x3f80000000447802 */ /* 0x000fe40000000f00 */
[----:B------:R-:W-:Y:S02]  /*08e0*/  LOP3.LUT R22, R12, 0x8, RZ, 0xfc, !PT ;  /* 0x000000080c167812 */ /* 0x000fe400078efcff */
[----:B------:R-:W-:-:S07]  /*08f0*/  LOP3.LUT R18, R19, 0x40, RZ, 0x3c, !PT ;  /* 0x0000004013127812 */ /* 0x000fce00078e3cff */
.L_x_1:
[----:B------:R-:W-:-:S04]  /*0900*/  IMAD.WIDE R32, R20, 0x2, R86 ;  /* 0x0000000214207825 */ /* 0x000fc800078e0256 */
[C---:B------:R-:W-:Y:S02]  /*0910*/  IMAD.WIDE R34, R20.reuse, 0x2, R84 ;  /* 0x0000000214227825 */ /* 0x040fe400078e0254 */
[----:B------:R-:W2:Y:S02]  /*0920*/  LDG.E.U16 R32, desc[UR10][R32.64] ;  /* 0x0000000a20207981 */ /* 0x000ea4000c1e1500 */
[C---:B------:R-:W-:Y:S02]  /*0930*/  IMAD.WIDE R36, R20.reuse, 0x2, R82 ;  /* 0x0000000214247825 */ /* 0x040fe400078e0252 */
[----:B------:R-:W3:Y:S02]  /*0940*/  LDG.E.U16 R34, desc[UR10][R34.64] ;  /* 0x0000000a22227981 */ /* 0x000ee4000c1e1500 */
[----:B------:R-:W-:Y:S02]  /*0950*/  IMAD.WIDE R38, R20, 0x2, R80 ;  /* 0x0000000214267825 */ /* 0x000fe400078e0250 */
[----:B------:R-:W4:Y:S04]  /*0960*/  LDG.E.U16 R36, desc[UR10][R36.64] ;  /* 0x0000000a24247981 */ /* 0x000f28000c1e1500 */
[----:B------:R-:W5:Y:S01]  /*0970*/  LDG.E.U16 R38, desc[UR10][R38.64] ;  /* 0x0000000a26267981 */ /* 0x000f62000c1e1500 */
[----:B------:R-:W-:Y:S01]  /*0980*/  BAR.SYNC.DEFER_BLOCKING 0x0 ;  /* 0x0000000000007b1d */ /* 0x000fe20000010000 */
[----:B------:R-:W-:-:S04]  /*0990*/  IMAD.WIDE R40, R16, 0x2, R78 ;  /* 0x0000000210287825 */ /* 0x000fc800078e024e */
[----:B------:R-:W-:-:S04]  /*09a0*/  IMAD.WIDE R44, R16, 0x2, R74 ;  /* 0x00000002102c7825 */ /* 0x000fc800078e024a */
[----:B------:R-:W-:-:S04]  /*09b0*/  IMAD.WIDE R96, R16, 0x2, R76 ;  /* 0x0000000210607825 */ /* 0x000fc800078e024c */
[----:B------:R-:W-:Y:S01]  /*09c0*/  IMAD.WIDE R46, R16, 0x2, R72 ;  /* 0x00000002102e7825 */ /* 0x000fe200078e0248 */
[----:B--2---:R-:W-:Y:S04]  /*09d0*/  STS.U16 [R21+UR6], R32 ;  /* 0x0000002015007988 */ /* 0x004fe80008000406 */
[----:B---3--:R-:W-:Y:S04]  /*09e0*/  STS.U16 [R21+UR6+0x200], R34 ;  /* 0x0002002215007988 */ /* 0x008fe80008000406 */
[----:B----4-:R-:W-:Y:S04]  /*09f0*/  STS.U16 [R21+UR6+0x400], R36 ;  /* 0x0004002415007988 */ /* 0x010fe80008000406 */
[----:B-----5:R-:W-:Y:S01]  /*0a00*/  STS.U16 [R21+UR6+0x600], R38 ;  /* 0x0006002615007988 */ /* 0x020fe20008000406 */
[----:B------:R-:W-:Y:S06]  /*0a10*/  BAR.SYNC.DEFER_BLOCKING 0x0 ;  /* 0x0000000000007b1d */ /* 0x000fec0000010000 */
[----:B------:R-:W2:Y:S04]  /*0a20*/  LDG.E.U16 R91, desc[UR10][R40.64] ;  /* 0x0000000a285b7981 */ /* 0x000ea8000c1e1500 */
[----:B------:R0:W3:Y:S04]  /*0a30*/  LDG.E.U16 R99, desc[UR10][R44.64] ;  /* 0x0000000a2c637981 */ /* 0x0000e8000c1e1500 */
[----:B------:R-:W4:Y:S04]  /*0a40*/  LDG.E.U16 R96, desc[UR10][R96.64] ;  /* 0x0000000a60607981 */ /* 0x000f28000c1e1500 */
[----:B------:R1:W5:Y:S04]  /*0a50*/  LDG.E.U16 R92, desc[UR10][R46.64] ;  /* 0x0000000a2e5c7981 */ /* 0x000368000c1e1500 */
[----:B------:R-:W-:Y:S04]  /*0a60*/  LDSM.16.MT88.4 R32, [R14+0x800] ;  /* 0x000800000e20783b */ /* 0x000fe80000004200 */
[----:B------:R-:W1:Y:S04]  /*0a70*/  LDSM.16.M88.4 R48, [R15+0x200] ;  /* 0x000200000f30783b */ /* 0x000e680000000200 */
[----:B------:R-:W1:Y:S04]  /*0a80*/  LDSM.16.M88.4 R52, [R15] ;  /* 0x000000000f34783b */ /* 0x000e680000000200 */
[----:B------:R-:W1:Y:S04]  /*0a90*/  LDSM.16.M88.4 R60, [R15+0x400] ;  /* 0x000400000f3c783b */ /* 0x000e680000000200 */
[----:B------:R-:W1:Y:S01]  /*0aa0*/  LDSM.16.M88.4 R36, [R15+0x600] ;  /* 0x000600000f24783b */ /* 0x000e620000000200 */
[----:B------:R-:W-:Y:S01]  /*0ab0*/  LEA R95, R8, UR4, 0x1 ;  /* 0x00000004085f7c11 */ /* 0x000fe2000f8e08ff */
[----:B------:R-:W-:Y:S04]  /*0ac0*/  BAR.SYNC.DEFER_BLOCKING 0x0 ;  /* 0x0000000000007b1d */ /* 0x000fe80000010000 */
[C---:B0-----:R-:W-:Y:S01]  /*0ad0*/  VIADD R45, R95.reuse, 0x10 ;  /* 0x000000105f2d7836 */ /* 0x041fe20000000000 */
[C---:B------:R-:W-:Y:S01]  /*0ae0*/  IADD3 R57, PT, PT, R95.reuse, 0x19, RZ ;  /* 0x000000195f397810 */ /* 0x040fe20007ffe0ff */
[----:B-1----:R-:W-:Y:S01]  /*0af0*/  HMMA.16816.F32.BF16 R40, R32, R48, RZ ;  /* 0x000000302028723c */ /* 0x002fe200000418ff */
[----:B------:R-:W-:-:S04]  /*0b00*/  IADD3 R49, PT, PT, R95, 0x11, RZ ;  /* 0x000000115f317810 */ /* 0x000fc80007ffe0ff */
[-C--:B------:R-:W-:Y:S02]  /*0b10*/  ISETP.GE.AND P5, PT, R12, R49.reuse, PT ;  /* 0x000000310c00720c */ /* 0x080fe40003fa6270 */
[----:B------:R-:W-:Y:S02]  /*0b20*/  ISETP.GE.AND P0, PT, R22, R49, PT ;  /* 0x000000311600720c */ /* 0x000fe40003f06270 */
[----:B------:R-:W-:Y:S01]  /*0b30*/  HMMA.16816.F32.BF16 R48, R32, R50, RZ ;  /* 0x000000322030723c */ /* 0x000fe200000418ff */
[-C--:B------:R-:W-:Y:S02]  /*0b40*/  ISETP.GE.AND P3, PT, R12, R45.reuse, PT ;  /* 0x0000002d0c00720c */ /* 0x080fe40003f66270 */
[----:B------:R-:W-:-:S05]  /*0b50*/  ISETP.GE.AND P4, PT, R22, R45, PT ;  /* 0x0000002d1600720c */ /* 0x000fca0003f86270 */
[----:B------:R-:W-:Y:S02]  /*0b60*/  HMMA.16816.F32.BF16 R44, R32, R54, RZ ;  /* 0x00000036202c723c */ /* 0x000fe400000418ff */
[----:B------:R-:W-:Y:S01]  /*0b70*/  FMUL R40, R40, UR5 ;  /* 0x0000000528287c20 */ /* 0x000fe20008400000 */
[----:B------:R-:W-:Y:S01]  /*0b80*/  VIADD R55, R95, 0x18 ;  /* 0x000000185f377836 */ /* 0x000fe20000000000 */
[----:B------:R-:W-:-:S03]  /*0b90*/  ISETP.GE.AND P2, PT, R12, R57, PT ;  /* 0x000000390c00720c */ /* 0x000fc60003f46270 */
[----:B------:R-:W-:Y:S02]  /*0ba0*/  FSEL R71, R40, -INF , P3 ;  /* 0xff80000028477808 */ /* 0x000fe40001800000 */
[----:B------:R-:W-:Y:S02]  /*0bb0*/  ISETP.GE.AND P3, PT, R22, R57, PT ;  /* 0x000000391600720c */ /* 0x000fe40003f66270 */
[----:B------:R-:W-:Y:S01]  /*0bc0*/  HMMA.16816.F32.BF16 R56, R32, R60, RZ ;  /* 0x0000003c2038723c */ /* 0x000fe200000418ff */
[----:B------:R-:W-:Y:S01]  /*0bd0*/  FMUL R43, R43, UR5 ;  /* 0x000000052b2b7c20 */ /* 0x000fe20008400000 */
[----:B------:R-:W-:Y:S01]  /*0be0*/  FMUL R48, R48, UR5 ;  /* 0x0000000530307c20 */ /* 0x000fe20008400000 */
[----:B------:R-:W-:Y:S01]  /*0bf0*/  ISETP.GE.AND P6, PT, R12, R55, PT ;  /* 0x000000370c00720c */ /* 0x000fe20003fc6270 */
[----:B------:R-:W-:-:S04]  /*0c00*/  FMUL R42, R42, UR5 ;  /* 0x000000052a2a7c20 */ /* 0x000fc80008400000 */
[C---:B------:R-:W-:Y:S01]  /*0c10*/  HMMA.16816.F32.BF16 R64, R32.reuse, R36, RZ ;  /* 0x000000242040723c */ /* 0x040fe200000418ff */
[----:B------:R-:W-:Y:S01]  /*0c20*/  LOP3.LUT R37, R95, 0x21, RZ, 0xfc, !PT ;  /* 0x000000215f257812 */ /* 0x000fe200078efcff */
[----:B------:R-:W-:Y:S01]  /*0c30*/  FMUL R89, R41, UR5 ;  /* 0x0000000529597c20 */ /* 0x000fe20008400000 */
[----:B------:R-:W-:Y:S01]  /*0c40*/  FSEL R90, R43, -INF , P0 ;  /* 0xff8000002b5a7808 */ /* 0x000fe20000000000 */
[----:B------:R-:W-:Y:S01]  /*0c50*/  FMUL R50, R50, UR5 ;  /* 0x0000000532327c20 */ /* 0x000fe20008400000 */
[----:B------:R-:W-:Y:S01]  /*0c60*/  FSEL R48, R48, -INF , P6 ;  /* 0xff80000030307808 */ /* 0x000fe20003000000 */
[----:B------:R-:W-:Y:S02]  /*0c70*/  FMUL R49, R49, UR5 ;  /* 0x0000000531317c20 */ /* 0x000fe40008400000 */
[----:B------:R-:W-:Y:S01]  /*0c80*/  HMMA.16816.F32.BF16 R60, R32, R62, RZ ;  /* 0x0000003e203c723c */ /* 0x000fe200000418ff */
[C---:B------:R-:W-:Y:S01]  /*0c90*/  ISETP.GE.AND P1, PT, R22.reuse, R55, PT ;  /* 0x000000371600720c */ /* 0x040fe20003f26270 */
[----:B------:R-:W-:Y:S01]  /*0ca0*/  VIADD R41, R95, 0x9 ;  /* 0x000000095f297836 */ /* 0x000fe20000000000 */
[----:B------:R-:W-:-:S02]  /*0cb0*/  ISETP.GE.AND P0, PT, R22, R37, PT ;  /* 0x000000251600720c */ /* 0x000fc40003f06270 */
[----:B------:R-:W-:Y:S02]  /*0cc0*/  ISETP.GE.AND P6, PT, R12, R37, PT ;  /* 0x000000250c00720c */ /* 0x000fe40003fc6270 */
[----:B------:R-:W-:Y:S01]  /*0cd0*/  LOP3.LUT R37, R95, 0x28, RZ, 0xfc, !PT ;  /* 0x000000285f257812 */ /* 0x000fe200078efcff */
[----:B------:R-:W-:Y:S01]  /*0ce0*/  FMUL R51, R51, UR5 ;  /* 0x0000000533337c20 */ /* 0x000fe20008400000 */
[----:B------:R-:W-:Y:S01]  /*0cf0*/  FSEL R88, R42, -INF , P4 ;  /* 0xff8000002a587808 */ /* 0x000fe20002000000 */
[----:B------:R-:W-:Y:S01]  /*0d00*/  FMUL R36, R45, UR5 ;  /* 0x000000052d247c20 */ /* 0x000fe20008400000 */
[----:B------:R-:W-:Y:S01]  /*0d10*/  FSEL R50, R50, -INF , P1 ;  /* 0xff80000032327808 */ /* 0x000fe20000800000 */
[----:B------:R-:W-:Y:S01]  /*0d20*/  HMMA.16816.F32.BF16 R52, R32, R52, RZ ;  /* 0x000000342034723c */ /* 0x000fe200000418ff */
[----:B------:R-:W-:Y:S02]  /*0d30*/  ISETP.GE.AND P4, PT, R12, R41, PT ;  /* 0x000000290c00720c */ /* 0x000fe40003f86270 */
[----:B------:R-:W-:-:S02]  /*0d40*/  ISETP.GE.AND P1, PT, R22, R37, PT ;  /* 0x000000251600720c */ /* 0x000fc40003f26270 */
[----:B------:R-:W-:-:S03]  /*0d50*/  FSEL R94, R51, -INF , P3 ;  /* 0xff800000335e7808 */ /* 0x000fc60001800000 */
[----:B------:R-:W-:Y:S01]  /*0d60*/  HMMA.16816.F32.BF16 R32, R32, R38, RZ ;  /* 0x000000262020723c */ /* 0x000fe200000418ff */
[----:B------:R-:W-:Y:S01]  /*0d70*/  FSEL R36, R36, -INF , P4 ;  /* 0xff80000024247808 */ /* 0x000fe20002000000 */
[----:B------:R-:W-:Y:S01]  /*0d80*/  FMUL R51, R57, UR5 ;  /* 0x0000000539337c20 */ /* 0x000fe20008400000 */
[----:B------:R-:W-:Y:S02]  /*0d90*/  FSEL R89, R89, -INF , P5 ;  /* 0xff80000059597808 */ /* 0x000fe40002800000 */
[----:B------:R-:W-:Y:S02]  /*0da0*/  ISETP.GE.AND P5, PT, R22, R41, PT ;  /* 0x000000291600720c */ /* 0x000fe40003fa6270 */
[----:B------:R-:W-:Y:S01]  /*0db0*/  LOP3.LUT R39, R95, 0x30, RZ, 0xfc, !PT ;  /* 0x000000305f277812 */ /* 0x000fe200078efcff */
[----:B------:R-:W-:Y:S01]  /*0dc0*/  FMUL R59, R59, UR5 ;  /* 0x000000053b3b7c20 */ /* 0x000fe20008400000 */
[----:B------:R-:W-:Y:S01]  /*0dd0*/  FSEL R51, R51, -INF , P6 ;  /* 0xff80000033337808 */ /* 0x000fe20003000000 */
[----:B------:R-:W-:Y:S01]  /*0de0*/  FMUL R57, R62, UR5 ;  /* 0x000000053e397c20 */ /* 0x000fe20008400000 */
[----:B------:R-:W-:Y:S01]  /*0df0*/  ISETP.GE.AND P6, PT, R12, R39, PT ;  /* 0x000000270c00720c */ /* 0x000fe20003fc6270 */
[----:B------:R-:W-:Y:S01]  /*0e00*/  FMUL R63, R63, UR5 ;  /* 0x000000053f3f7c20 */ /* 0x000fe20008400000 */
[----:B------:R-:W-:Y:S01]  /*0e10*/  FSEL R62, R59, -INF , P0 ;  /* 0xff8000003b3e7808 */ /* 0x000fe20000000000 */
[----:B------:R-:W-:Y:S01]  /*0e20*/  FMUL R59, R66, UR5 ;  /* 0x00000005423b7c20 */ /* 0x000fe20008400000 */
[----:B------:R-:W-:Y:S01]  /*0e30*/  FSEL R57, R57, -INF , P1 ;  /* 0xff80000039397808 */ /* 0x000fe20000800000 */
[----:B------:R-:W-:-:S03]  /*0e40*/  FMUL R67, R67, UR5 ;  /* 0x0000000543437c20 */ /* 0x000fc60008400000 */
[----:B------:R-:W-:Y:S01]  /*0e50*/  FMUL R38, R34, UR5 ;  /* 0x0000000522267c20 */ /* 0x000fe20008400000 */
[----:B------:R-:W-:Y:S01]  /*0e60*/  FMUL R34, R46, UR5 ;  /* 0x000000052e227c20 */ /* 0x000fe20008400000 */
[----:B------:R-:W-:Y:S01]  /*0e70*/  FMUL R55, R55, UR5 ;  /* 0x0000000537377c20 */ /* 0x000fe20008400000 */
[----:B------:R-:W-:Y:S01]  /*0e80*/  IADD3 R41, PT, PT, R95, 0x8, RZ ;  /* 0x000000085f297810 */ /* 0x000fe20007ffe0ff */
[----:B------:R-:W-:Y:S01]  /*0e90*/  FMUL R40, R53, UR5 ;  /* 0x0000000535287c20 */ /* 0x000fe20008400000 */
[----:B------:R-:W-:Y:S01]  /*0ea0*/  LOP3.LUT R45, R95, 0x20, RZ, 0xfc, !PT ;  /* 0x000000205f2d7812 */ /* 0x000fe200078efcff */
[----:B------:R-:W-:Y:S01]  /*0eb0*/  FMUL R43, R44, UR5 ;  /* 0x000000052c2b7c20 */ /* 0x000fe20008400000 */
[----:B------:R-:W-:Y:S01]  /*0ec0*/  FMUL R35, R35, UR5 ;  /* 0x0000000523237c20 */ /* 0x000fe20008400000 */
[----:B------:R-:W-:Y:S01]  /*0ed0*/  FMUL R61, R61, UR5 ;  /* 0x000000053d3d7c20 */ /* 0x000fe20008400000 */
[----:B------:R-:W-:Y:S01]  /*0ee0*/  FMUL R32, R32, UR5 ;  /* 0x0000000520207c20 */ /* 0x000fe20008400000 */
[----:B------:R-:W-:Y:S01]  /*0ef0*/  FMUL R33, R33, UR5 ;  /* 0x0000000521217c20 */ /* 0x000fe20008400000 */
[----:B--2---:R0:W-:Y:S02]  /*0f00*/  STS.U16 [R6+UR6], R91 ;  /* 0x0000005b06007988 */ /* 0x0041e40008000406 */
[----:B0-----:R-:W-:-:S02]  /*0f10*/  FSEL R91, R49, -INF , P2 ;  /* 0xff800000315b7808 */ /* 0x001fc40001000000 */
[----:B------:R-:W-:Y:S02]  /*0f20*/  ISETP.GE.AND P2, PT, R12, R37, PT ;  /* 0x000000250c00720c */ /* 0x000fe40003f46270 */
[----:B------:R-:W-:-:S04]  /*0f30*/  LOP3.LUT R37, R95, 0x29, RZ, 0xfc, !PT ;  /* 0x000000295f257812 */ /* 0x000fc800078efcff */
[-C--:B------:R-:W-:Y:S02]  /*0f40*/  ISETP.GE.AND P3, PT, R22, R37.reuse, PT ;  /* 0x000000251600720c */ /* 0x080fe40003f66270 */
[----:B------:R-:W-:Y:S01]  /*0f50*/  ISETP.GE.AND P4, PT, R12, R37, PT ;  /* 0x000000250c00720c */ /* 0x000fe20003f86270 */
[----:B------:R-:W-:-:S05]  /*0f60*/  FMUL R37, R47, UR5 ;  /* 0x000000052f257c20 */ /* 0x000fca0008400000 */
[----:B------:R-:W-:Y:S02]  /*0f70*/  FSEL R37, R37, -INF , P5 ;  /* 0xff80000025257808 */ /* 0x000fe40002800000 */
[----:B------:R-:W-:Y:S02]  /*0f80*/  ISETP.GE.AND P5, PT, R22, R39, PT ;  /* 0x000000271600720c */ /* 0x000fe40003fa6270 */
[----:B------:R-:W-:-:S04]  /*0f90*/  LOP3.LUT R39, R95, 0x31, RZ, 0xfc, !PT ;  /* 0x000000315f277812 */ /* 0x000fc800078efcff */
[-C--:B------:R-:W-:Y:S02]  /*0fa0*/  ISETP.GE.AND P0, PT, R22, R39.reuse, PT ;  /* 0x000000271600720c */ /* 0x080fe40003f06270 */
[----:B------:R-:W-:Y:S02]  /*0fb0*/  ISETP.GE.AND P1, PT, R12, R39, PT ;  /* 0x000000270c00720c */ /* 0x000fe40003f26270 */
[----:B------:R-:W-:Y:S02]  /*0fc0*/  LOP3.LUT R39, R95, 0x38, RZ, 0xfc, !PT ;  /* 0x000000385f277812 */ /* 0x000fe400078efcff */
[----:B------:R-:W-:Y:S02]  /*0fd0*/  FSEL R66, R63, -INF , P3 ;  /* 0xff8000003f427808 */ /* 0x000fe40001800000 */
[----:B------:R-:W-:Y:S02]  /*0fe0*/  ISETP.GE.AND P3, PT, R22, R39, PT ;  /* 0x000000271600720c */ /* 0x000fe40003f66270 */
[----:B------:R-:W-:-:S02]  /*0ff0*/  FSEL R59, R59, -INF , P5 ;  /* 0xff8000003b3b7808 */ /* 0x000fc40002800000 */
[----:B------:R-:W-:Y:S01]  /*1000*/  ISETP.GE.AND P5, PT, R12, R39, PT ;  /* 0x000000270c00720c */ /* 0x000fe20003fa6270 */
[----:B------:R-:W-:Y:S01]  /*1010*/  FMUL R39, R52, UR5 ;  /* 0x0000000534277c20 */ /* 0x000fe20008400000 */
[----:B------:R-:W-:Y:S02]  /*1020*/  FSEL R100, R67, -INF , P0 ;  /* 0xff80000043647808 */ /* 0x000fe40000000000 */
[-C--:B------:R-:W-:Y:S02]  /*1030*/  ISETP.GE.AND P0, PT, R12, R95.reuse, PT ;  /* 0x0000005f0c00720c */ /* 0x080fe40003f06270 */
[----:B------:R-:W-:Y:S01]  /*1040*/  FSEL R46, R38, -INF , P3 ;  /* 0xff800000262e7808 */ /* 0x000fe20001800000 */
[----:B------:R-:W-:Y:S01]  /*1050*/  FMUL R38, R54, UR5 ;  /* 0x0000000536267c20 */ /* 0x000fe20008400000 */
[----:B------:R-:W-:Y:S02]  /*1060*/  ISETP.GE.AND P3, PT, R22, R95, PT ;  /* 0x0000005f1600720c */ /* 0x000fe40003f66270 */
[----:B------:R-:W-:-:S02]  /*1070*/  FSEL R39, R39, -INF , P0 ;  /* 0xff80000027277808 */ /* 0x000fc40000000000 */
[----:B------:R-:W-:Y:S02]  /*1080*/  FSEL R34, R34, -INF , P0 ;  /* 0xff80000022227808 */ /* 0x000fe40000000000 */
[----:B------:R-:W-:Y:S02]  /*1090*/  ISETP.GT.AND P0, PT, R22, R95, PT ;  /* 0x0000005f1600720c */ /* 0x000fe40003f04270 */
[----:B------:R-:W-:Y:S02]  /*10a0*/  FSEL R38, R38, -INF , P3 ;  /* 0xff80000026267808 */ /* 0x000fe40001800000 */
[C---:B------:R-:W-:Y:S02]  /*10b0*/  ISETP.GE.AND P3, PT, R12.reuse, R41, PT ;  /* 0x000000290c00720c */ /* 0x040fe40003f66270 */
[----:B------:R-:W-:Y:S02]  /*10c0*/  FSEL R41, R55, -INF , P0 ;  /* 0xff80000037297808 */ /* 0x000fe40000000000 */
[----:B------:R-:W-:Y:S01]  /*10d0*/  ISETP.GT.AND P0, PT, R12, R95, PT ;  /* 0x0000005f0c00720c */ /* 0x000fe20003f04270 */
[----:B------:R-:W-:Y:S01]  /*10e0*/  FMUL R52, R58, UR5 ;  /* 0x000000053a347c20 */ /* 0x000fe20008400000 */
[----:B------:R-:W-:-:S02]  /*10f0*/  LOP3.LUT R95, R95, 0x39, RZ, 0xfc, !PT ;  /* 0x000000395f5f7812 */ /* 0x000fc400078efcff */
[----:B------:R-:W-:Y:S02]  /*1100*/  FSEL R40, R40, -INF , P0 ;  /* 0xff80000028287808 */ /* 0x000fe40000000000 */
[----:B------:R-:W-:Y:S02]  /*1110*/  ISETP.GE.AND P0, PT, R22, R45, PT ;  /* 0x0000002d1600720c */ /* 0x000fe40003f06270 */
[----:B------:R-:W-:Y:S02]  /*1120*/  FMNMX3 R42, R38, R41, R34, !PT ;  /* 0x00000029262a7276 */ /* 0x000fe40007800022 */
[----:B------:R-:W-:Y:S02]  /*1130*/  FSEL R52, R52, -INF , P0 ;  /* 0xff80000034347808 */ /* 0x000fe40000000000 */
[----:B------:R-:W-:Y:S02]  /*1140*/  ISETP.GE.AND P0, PT, R22, R95, PT ;  /* 0x0000005f1600720c */ /* 0x000fe40003f06270 */
[----:B------:R-:W-:-:S02]  /*1150*/  FSEL R43, R43, -INF , P3 ;  /* 0xff8000002b2b7808 */ /* 0x000fc40001800000 */
[----:B------:R-:W-:Y:S02]  /*1160*/  FSEL R54, R35, -INF , P0 ;  /* 0xff80000023367808 */ /* 0x000fe40000000000 */
[----:B------:R-:W-:Y:S02]  /*1170*/  FMNMX3 R47, R42, R37, R88, !PT ;  /* 0x000000252a2f7276 */ /* 0x000fe40007800058 */
[----:B------:R-:W-:Y:S01]  /*1180*/  FMNMX3 R35, R39, R40, R43, !PT ;  /* 0x0000002827237276 */ /* 0x000fe2000780002b */
[----:B------:R-:W-:Y:S01]  /*1190*/  FMUL R55, R56, UR5 ;  /* 0x0000000538377c20 */ /* 0x000fe20008400000 */
[----:B------:R-:W-:Y:S02]  /*11a0*/  FMNMX3 R47, R47, R90, R50, !PT ;  /* 0x0000005a2f2f7276 */ /* 0x000fe40007800032 */
[----:B------:R-:W-:Y:S02]  /*11b0*/  ISETP.GE.AND P0, PT, R12, R45, PT ;  /* 0x0000002d0c00720c */ /* 0x000fe40003f06270 */
[----:B------:R-:W-:Y:S01]  /*11c0*/  FMNMX3 R35, R35, R36, R71, !PT ;  /* 0x0000002423237276 */ /* 0x000fe20007800047 */
[----:B------:R-:W-:Y:S01]  /*11d0*/  FMUL R56, R60, UR5 ;  /* 0x000000053c387c20 */ /* 0x000fe20008400000 */
[----:B------:R-:W-:-:S02]  /*11e0*/  FMNMX3 R47, R47, R94, R52, !PT ;  /* 0x0000005e2f2f7276 */ /* 0x000fc40007800034 */
[----:B------:R-:W-:Y:S02]  /*11f0*/  FSEL R55, R55, -INF , P0 ;  /* 0xff80000037377808 */ /* 0x000fe40000000000 */
[----:B------:R-:W-:Y:S01]  /*1200*/  FMNMX3 R42, R35, R89, R48, !PT ;  /* 0x00000059232a7276 */ /* 0x000fe20007800030 */
[----:B------:R-:W-:Y:S01]  /*1210*/  FMUL R58, R64, UR5 ;  /* 0x00000005403a7c20 */ /* 0x000fe20008400000 */
[----:B------:R-:W-:Y:S02]  /*1220*/  FMNMX3 R47, R47, R62, R57, !PT ;  /* 0x0000003e2f2f7276 */ /* 0x000fe40007800039 */
[----:B------:R-:W-:Y:S02]  /*1230*/  FSEL R56, R56, -INF , P2 ;  /* 0xff80000038387808 */ /* 0x000fe40001000000 */
[----:B------:R-:W-:Y:S01]  /*1240*/  FMNMX3 R42, R42, R91, R55, !PT ;  /* 0x0000005b2a2a7276 */ /* 0x000fe20007800037 */
[----:B------:R-:W-:Y:S01]  /*1250*/  FMUL R60, R65, UR5 ;  /* 0x00000005413c7c20 */ /* 0x000fe20008400000 */
[----:B------:R-:W-:-:S02]  /*1260*/  FMNMX3 R47, R47, R66, R59, !PT ;  /* 0x000000422f2f7276 */ /* 0x000fc4000780003b */
[----:B------:R-:W-:Y:S02]  /*1270*/  FSEL R63, R61, -INF , P4 ;  /* 0xff8000003d3f7808 */ /* 0x000fe40002000000 */
[----:B------:R-:W-:Y:S02]  /*1280*/  FSEL R58, R58, -INF , P6 ;  /* 0xff8000003a3a7808 */ /* 0x000fe40003000000 */
[----:B------:R-:W-:Y:S02]  /*1290*/  FMNMX3 R42, R42, R51, R56, !PT ;  /* 0x000000332a2a7276 */ /* 0x000fe40007800038 */
[----:B------:R-:W-:Y:S02]  /*12a0*/  ISETP.GE.AND P3, PT, R12, R95, PT ;  /* 0x0000005f0c00720c */ /* 0x000fe40003f66270 */
[----:B------:R-:W-:Y:S02]  /*12b0*/  FMNMX3 R47, R47, R100, R46, !PT ;  /* 0x000000642f2f7276 */ /* 0x000fe4000780002e */
[----:B------:R-:W-:-:S02]  /*12c0*/  FSEL R60, R60, -INF , P1 ;  /* 0xff8000003c3c7808 */ /* 0x000fc40000800000 */
[----:B------:R-:W-:Y:S02]  /*12d0*/  FSEL R61, R32, -INF , P5 ;  /* 0xff800000203d7808 */ /* 0x000fe40002800000 */
[----:B------:R-:W-:Y:S02]  /*12e0*/  FMNMX3 R42, R42, R63, R58, !PT ;  /* 0x0000003f2a2a7276 */ /* 0x000fe4000780003a */
[----:B------:R-:W-:Y:S02]  /*12f0*/  FMNMX R47, R54, R47, !PT ;  /* 0x0000002f362f7209 */ /* 0x000fe40007800000 */
[----:B------:R-:W-:Y:S02]  /*1300*/  FSEL R53, R33, -INF , P3 ;  /* 0xff80000021357808 */ /* 0x000fe40001800000 */
[----:B------:R-:W-:Y:S01]  /*1310*/  FMNMX3 R42, R42, R60, R61, !PT ;  /* 0x0000003c2a2a7276 */ /* 0x000fe2000780003d */
[----:B------:R-:W0:Y:S03]  /*1320*/  SHFL.BFLY PT, R44, R47, 0x2, 0x1f ;  /* 0x0c401f002f2c7f89 */ /* 0x000e2600000e0000 */
[----:B------:R-:W-:-:S05]  /*1330*/  FMNMX R42, R53, R42, !PT ;  /* 0x0000002a352a7209 */ /* 0x000fca0007800000 */
[----:B------:R-:W1:Y:S01]  /*1340*/  SHFL.BFLY PT, R33, R42, 0x2, 0x1f ;  /* 0x0c401f002a217f89 */ /* 0x000e6200000e0000 */
[----:B0-----:R-:W-:-:S05]  /*1350*/  FMNMX R47, R47, R44, !PT ;  /* 0x0000002c2f2f7209 */ /* 0x001fca0007800000 */
[----:B------:R-:W0:Y:S01]  /*1360*/  SHFL.BFLY PT, R45, R47, 0x1, 0x1f ;  /* 0x0c201f002f2d7f89 */ /* 0x000e2200000e0000 */
[----:B-1----:R-:W-:-:S05]  /*1370*/  FMNMX R44, R42, R33, !PT ;  /* 0x000000212a2c7209 */ /* 0x002fca0007800000 */
[----:B------:R-:W1:Y:S04]  /*1380*/  SHFL.BFLY PT, R32, R44, 0x1, 0x1f ;  /* 0x0c201f002c207f89 */ /* 0x000e6800000e0000 */
[----:B---3--:R-:W-:Y:S01]  /*1390*/  STS.U16 [R6+UR6+0x400], R99 ;  /* 0x0004006306007988 */ /* 0x008fe20008000406 */
[----:B0-----:R-:W-:Y:S02]  /*13a0*/  FMNMX3 R45, R47, R45, R98, !PT ;  /* 0x0000002d2f2d7276 */ /* 0x001fe40007800062 */
[----:B-1----:R-:W-:-:S03]  /*13b0*/  FMNMX3 R44, R44, R32, R93, !PT ;  /* 0x000000202c2c7276 */ /* 0x002fc6000780005d */
[----:B------:R-:W-:Y:S01]  /*13c0*/  FADD R32, -R45, R98 ;  /* 0x000000622d207221 */ /* 0x000fe20000000100 */
[--C-:B------:R-:W-:Y:S01]  /*13d0*/  FADD R38, R38, -R45.reuse ;  /* 0x8000002d26267221 */ /* 0x100fe20000000000 */
[----:B------:R-:W-:Y:S02]  /*13e0*/  FADD R41, R41, -R45 ;  /* 0x8000002d29297221 */ /* 0x000fe40000000000 */
[----:B------:R-:W-:Y:S01]  /*13f0*/  FMUL R47, R32, 1.4426950216293334961 ;  /* 0x3fb8aa3b202f7820 */ /* 0x000fe20000400000 */
[----:B------:R-:W-:Y:S01]  /*1400*/  FADD R32, -R44, R93 ;  /* 0x0000005d2c207221 */ /* 0x000fe20000000100 */
[----:B----4-:R0:W-:Y:S01]  /*1410*/  STS.U16 [R17+UR6+0x200], R96 ;  /* 0x0002006011007988 */ /* 0x0101e20008000406 */
[----:B------:R-:W-:Y:S01]  /*1420*/  FMUL R38, R38, 1.4426950216293334961 ;  /* 0x3fb8aa3b26267820 */ /* 0x000fe20000400000 */
[----:B------:R-:W-:Y:S02]  /*1430*/  FMUL R41, R41, 1.4426950216293334961 ;  /* 0x3fb8aa3b29297820 */ /* 0x000fe40000400000 */
[----:B-----5:R1:W-:Y:S01]  /*1440*/  STS.U16 [R17+UR6+0x600], R92 ;  /* 0x0006005c11007988 */ /* 0x0203e20008000406 */
[----:B------:R-:W-:Y:S01]  /*1450*/  FMUL R49, R32, 1.4426950216293334961 ;  /* 0x3fb8aa3b20317820 */ /* 0x000fe20000400000 */
[----:B------:R-:W-:Y:S08]  /*1460*/  MUFU.EX2 R47, R47 ;  /* 0x0000002f002f7308 */ /* 0x000ff00000000800 */
[----:B------:R-:W-:Y:S08]  /*1470*/  MUFU.EX2 R38, R38 ;  /* 0x0000002600267308 */ /* 0x000ff00000000800 */
[----:B------:R-:W2:Y:S01]  /*1480*/  MUFU.EX2 R41, R41 ;  /* 0x0000002900297308 */ /* 0x000ea20000000800 */
[----:B------:R-:W-:-:S07]  /*1490*/  FADD R34, R34, -R45 ;  /* 0x8000002d22227221 */ /* 0x000fce0000000000 */
[----:B------:R-:W3:Y:S01]  /*14a0*/  MUFU.EX2 R49, R49 ;  /* 0x0000003100317308 */ /* 0x000ee20000000800 */
[--C-:B------:R-:W-:Y:S01]  /*14b0*/  FADD R40, R40, -R44.reuse ;  /* 0x8000002c28287221 */ /* 0x100fe20000000000 */
[----:B------:R-:W-:Y:S01]  /*14c0*/  FADD R43, R43, -R44 ;  /* 0x8000002c2b2b7221 */ /* 0x000fe20000000000 */
[----:B------:R-:W-:Y:S01]  /*14d0*/  FMUL R34, R34, 1.4426950216293334961 ;  /* 0x3fb8aa3b22227820 */ /* 0x000fe20000400000 */
[----:B------:R-:W-:Y:S01]  /*14e0*/  FADD R37, R37, -R45 ;  /* 0x8000002d25257221 */ /* 0x000fe20000000000 */
[----:B------:R-:W-:Y:S01]  /*14f0*/  FMUL R40, R40, 1.4426950216293334961 ;  /* 0x3fb8aa3b28287820 */ /* 0x000fe20000400000 */
[----:B------:R-:W-:Y:S02]  /*1500*/  FMUL R43, R43, 1.4426950216293334961 ;  /* 0x3fb8aa3b2b2b7820 */ /* 0x000fe40000400000 */
[----:B------:R-:W-:Y:S01]  /*1510*/  FMUL R65, R37, 1.4426950216293334961 ;  /* 0x3fb8aa3b25417820 */ /* 0x000fe20000400000 */
[----:B------:R-:W-:Y:S01]  /*1520*/  MUFU.EX2 R64, R34 ;  /* 0x0000002200407308 */ /* 0x000fe20000000800 */
[----:B------:R-:W-:Y:S01]  /*1530*/  BAR.SYNC.DEFER_BLOCKING 0x0 ;  /* 0x0000000000007b1d */ /* 0x000fe20000010000 */
[----:B--2---:R-:W-:Y:S01]  /*1540*/  FADD R67, R38, R41 ;  /* 0x0000002926437221 */ /* 0x004fe20000000000 */
[----:B------:R-:W-:Y:S01]  /*1550*/  F2FP.BF16.F32.PACK_AB R37, R41, R38 ;  /* 0x000000262925723e */ /* 0x000fe200000010ff */
[----:B------:R-:W-:-:S04]  /*1560*/  FMUL R42, R47, R26 ;  /* 0x0000001a2f2a7220 */ /* 0x000fc80000400000 */
[----:B0-----:R0:W-:Y:S01]  /*1570*/  MUFU.EX2 R96, R40 ;  /* 0x0000002800607308 */ /* 0x0011e20000000800 */
[----:B---3--:R-:W-:-:S07]  /*1580*/  FMUL R41, R49, R25 ;  /* 0x0000001931297220 */ /* 0x008fce0000400000 */
[----:B-1----:R1:W-:Y:S01]  /*1590*/  MUFU.EX2 R92, R43 ;  /* 0x0000002b005c7308 */ /* 0x0023e20000000800 */
[----:B0-----:R-:W-:Y:S01]  /*15a0*/  FMUL R40, R49, R24 ;  /* 0x0000001831287220 */ /* 0x001fe20000400000 */
[----:B------:R-:W-:Y:S01]  /*15b0*/  FADD R36, R36, -R44 ;  /* 0x8000002c24247221 */ /* 0x000fe20000000000 */
[----:B------:R-:W0:Y:S01]  /*15c0*/  LDSM.16.M88.4 R32, [R19+UR6] ;  /* 0x000000061320783b */ /* 0x000e220008000200 */
[----:B-1----:R-:W-:-:S03]  /*15d0*/  FMUL R43, R47, R27 ;  /* 0x0000001b2f2b7220 */ /* 0x002fc60000400000 */
[----:B------:R-:W1:Y:S01]  /*15e0*/  LDSM.16.M88.4 R24, [R19+UR6+0x400] ;  /* 0x000400061318783b */ /* 0x000e620008000200 */
[----:B------:R-:W-:Y:S01]  /*15f0*/  FADD R39, R39, -R44 ;  /* 0x8000002c27277221 */ /* 0x000fe20000000000 */
[----:B------:R-:W-:-:S03]  /*1600*/  FMUL R93, R36, 1.4426950216293334961 ;  /* 0x3fb8aa3b245d7820 */ /* 0x000fc60000400000 */
[----:B------:R-:W-:Y:S01]  /*1610*/  FMUL R39, R39, 1.4426950216293334961 ;  /* 0x3fb8aa3b27277820 */ /* 0x000fe20000400000 */
[----:B------:R-:W2:Y:S08]  /*1620*/  MUFU.EX2 R65, R65 ;  /* 0x0000004100417308 */ /* 0x000eb00000000800 */
[----:B------:R2:W3:Y:S08]  /*1630*/  MUFU.EX2 R95, R39 ;  /* 0x00000027005f7308 */ /* 0x0004f00000000800 */
[----:B------:R-:W4:Y:S01]  /*1640*/  MUFU.EX2 R93, R93 ;  /* 0x0000005d005d7308 */ /* 0x000f220000000800 */
[C---:B------:R-:W-:Y:S01]  /*1650*/  FMUL R30, R47.reuse, R30 ;  /* 0x0000001e2f1e7220 */ /* 0x040fe20000400000 */
[----:B------:R-:W-:Y:S01]  /*1660*/  FMUL R31, R47, R31 ;  /* 0x0000001f2f1f7220 */ /* 0x000fe20000400000 */
[C---:B------:R-:W-:Y:S01]  /*1670*/  FMUL R28, R49.reuse, R28 ;  /* 0x0000001c311c7220 */ /* 0x040fe20000400000 */
[----:B------:R-:W-:Y:S01]  /*1680*/  FMUL R29, R49, R29 ;  /* 0x0000001d311d7220 */ /* 0x000fe20000400000 */
[----:B--2---:R-:W-:-:S02]  /*1690*/  F2FP.BF16.F32.PACK_AB R39, R65, R64 ;  /* 0x000000404127723e */ /* 0x004fc400000010ff */
[----:B---3--:R-:W-:Y:S01]  /*16a0*/  F2FP.BF16.F32.PACK_AB R36, R96, R95 ;  /* 0x0000005f6024723e */ /* 0x008fe200000010ff */
[--C-:B------:R-:W-:Y:S01]  /*16b0*/  FADD R88, R88, -R45.reuse ;  /* 0x8000002d58587221 */ /* 0x100fe20000000000 */
[----:B----4-:R-:W-:Y:S01]  /*16c0*/  F2FP.BF16.F32.PACK_AB R38, R93, R92 ;  /* 0x0000005c5d26723e */ /* 0x010fe200000010ff */
[--C-:B------:R-:W-:Y:S01]  /*16d0*/  FADD R71, R71, -R44.reuse ;  /* 0x8000002c47477221 */ /* 0x100fe20000000000 */
[----:B------:R-:W-:Y:S01]  /*16e0*/  FADD R90, R90, -R45 ;  /* 0x8000002d5a5a7221 */ /* 0x000fe20000000000 */
[----:B------:R-:W-:-:S04]  /*16f0*/  FADD R89, R89, -R44 ;  /* 0x8000002c59597221 */ /* 0x000fc80000000000 */
[----:B0-----:R-:W-:Y:S01]  /*1700*/  HMMA.16816.F32.BF16 R28, R36, R32, R28 ;  /* 0x00000020241c723c */ /* 0x001fe2000004181c */
[----:B------:R-:W-:Y:S01]  /*1710*/  FMUL R71, R71, 1.4426950216293334961 ;  /* 0x3fb8aa3b47477820 */ /* 0x000fe20000400000 */
[----:B------:R-:W-:-:S06]  /*1720*/  FADD R50, R50, -R45 ;  /* 0x8000002d32327221 */ /* 0x000fcc0000000000 */
[----:B-1----:R-:W-:Y:S01]  /*1730*/  HMMA.16816.F32.BF16 R36, R36, R24, R40 ;  /* 0x000000182424723c */ /* 0x002fe20000041828 */
[----:B------:R-:W-:Y:S01]  /*1740*/  FMUL R41, R88, 1.4426950216293334961 ;  /* 0x3fb8aa3b58297820 */ /* 0x000fe20000400000 */
[----:B------:R-:W-:Y:S01]  /*1750*/  FMUL R24, R90, 1.4426950216293334961 ;  /* 0x3fb8aa3b5a187820 */ /* 0x000fe20000400000 */
[----:B------:R-:W-:Y:S01]  /*1760*/  FMUL R89, R89, 1.4426950216293334961 ;  /* 0x3fb8aa3b59597820 */ /* 0x000fe20000400000 */
[----:B------:R-:W-:Y:S01]  /*1770*/  FADD R48, R48, -R44 ;  /* 0x8000002c30307221 */ /* 0x000fe20000000000 */
[----:B------:R-:W-:Y:S01]  /*1780*/  MUFU.EX2 R40, R71 ;  /* 0x0000004700287308 */ /* 0x000fe20000000800 */
[----:B------:R-:W-:Y:S01]  /*1790*/  FMUL R43, R50, 1.4426950216293334961 ;  /* 0x3fb8aa3b322b7820 */ /* 0x000fe20000400000 */
[----:B------:R-:W-:Y:S01]  /*17a0*/  FADD R94, R94, -R45 ;  /* 0x8000002d5e5e7221 */ /* 0x000fe20000000000 */
[----:B------:R-:W-:-:S05]  /*17b0*/  FMUL R25, R48, 1.4426950216293334961 ;  /* 0x3fb8aa3b30197820 */ /* 0x000fca0000400000 */
[----:B------:R-:W0:Y:S01]  /*17c0*/  MUFU.EX2 R41, R41 ;  /* 0x0000002900297308 */ /* 0x000e220000000800 */
[----:B------:R-:W-:Y:S01]  /*17d0*/  FADD R91, R91, -R44 ;  /* 0x8000002c5b5b7221 */ /* 0x000fe20000000000 */
[----:B------:R-:W-:Y:S01]  /*17e0*/  FMUL R32, R94, 1.4426950216293334961 ;  /* 0x3fb8aa3b5e207820 */ /* 0x000fe20000400000 */
[----:B------:R-:W-:Y:S01]  /*17f0*/  FADD R52, R52, -R45 ;  /* 0x8000002d34347221 */ /* 0x000fe20000000000 */
[----:B------:R-:W-:Y:S01]  /*1800*/  FADD R95, R95, R96 ;  /* 0x000000605f5f7221 */ /* 0x000fe20000000000 */
[----:B------:R-:W-:-:S03]  /*1810*/  FADD R55, R55, -R44 ;  /* 0x8000002c37377221 */ /* 0x000fc60000000000 */
[----:B------:R-:W1:Y:S01]  /*1820*/  MUFU.EX2 R24, R24 ;  /* 0x0000001800187308 */ /* 0x000e620000000800 */
[----:B------:R-:W-:Y:S01]  /*1830*/  FADD R54, R54, -R45 ;  /* 0x8000002d36367221 */ /* 0x000fe20000000000 */
[----:B------:R-:W-:Y:S01]  /*1840*/  FMUL R91, R91, 1.4426950216293334961 ;  /* 0x3fb8aa3b5b5b7820 */ /* 0x000fe20000400000 */
[----:B------:R-:W-:-:S05]  /*1850*/  FADD R64, R64, R67 ;  /* 0x0000004340407221 */ /* 0x000fca0000000000 */
[----:B------:R-:W-:Y:S01]  /*1860*/  MUFU.EX2 R89, R89 ;  /* 0x0000005900597308 */ /* 0x000fe20000000800 */
[----:B------:R-:W-:Y:S01]  /*1870*/  FMUL R52, R52, 1.4426950216293334961 ;  /* 0x3fb8aa3b34347820 */ /* 0x000fe20000400000 */
[--C-:B------:R-:W-:Y:S01]  /*1880*/  FADD R62, R62, -R45.reuse ;  /* 0x8000002d3e3e7221 */ /* 0x100fe20000000000 */
[----:B------:R-:W-:Y:S01]  /*1890*/  FADD R59, R59, -R45 ;  /* 0x8000002d3b3b7221 */ /* 0x000fe20000000000 */
[----:B------:R-:W-:Y:S01]  /*18a0*/  FADD R92, R92, R95 ;  /* 0x0000005f5c5c7221 */ /* 0x000fe20000000000 */
[----:B------:R-:W-:-:S03]  /*18b0*/  FMUL R48, R55, 1.4426950216293334961 ;  /* 0x3fb8aa3b37307820 */ /* 0x000fc60000400000 */
[----:B------:R-:W2:Y:S01]  /*18c0*/  MUFU.EX2 R43, R43 ;  /* 0x0000002b002b7308 */ /* 0x000ea20000000800 */
[--C-:B------:R-:W-:Y:S01]  /*18d0*/  FADD R51, R51, -R44.reuse ;  /* 0x8000002c33337221 */ /* 0x100fe20000000000 */
[----:B------:R-:W-:Y:S01]  /*18e0*/  FMUL R54, R54, 1.4426950216293334961 ;  /* 0x3fb8aa3b36367820 */ /* 0x000fe20000400000 */
[----:B------:R-:W-:Y:S01]  /*18f0*/  FADD R66, R66, -R45 ;  /* 0x8000002d42427221 */ /* 0x000fe20000000000 */
[----:B------:R-:W-:-:S04]  /*1900*/  FADD R56, R56, -R44 ;  /* 0x8000002c38387221 */ /* 0x000fc80000000000 */
[----:B------:R-:W-:Y:S01]  /*1910*/  MUFU.EX2 R25, R25 ;  /* 0x0000001900197308 */ /* 0x000fe20000000800 */
[----:B------:R-:W-:Y:S01]  /*1920*/  FADD R64, R65, R64 ;  /* 0x0000004041407221 */ /* 0x000fe20000000000 */
[----:B------:R-:W-:Y:S01]  /*1930*/  FMUL R97, R62, 1.4426950216293334961 ;  /* 0x3fb8aa3b3e617820 */ /* 0x000fe20000400000 */
[----:B------:R-:W-:Y:S01]  /*1940*/  FADD R57, R57, -R45 ;  /* 0x8000002d39397221 */ /* 0x000fe20000000000 */
[----:B------:R-:W-:Y:S01]  /*1950*/  FADD R93, R93, R92 ;  /* 0x0000005c5d5d7221 */ /* 0x000fe20000000000 */
[----:B------:R-:W-:-:S03]  /*1960*/  FMUL R50, R59, 1.4426950216293334961 ;  /* 0x3fb8aa3b3b327820 */ /* 0x000fc60000400000 */
[----:B------:R-:W3:Y:S01]  /*1970*/  MUFU.EX2 R32, R32 ;  /* 0x0000002000207308 */ /* 0x000ee20000000800 */
[----:B------:R-:W-:Y:S01]  /*1980*/  FMUL R51, R51, 1.4426950216293334961 ;  /* 0x3fb8aa3b33337820 */ /* 0x000fe20000400000 */
[----:B------:R-:W-:Y:S01]  /*1990*/  FADD R58, R58, -R44 ;  /* 0x8000002c3a3a7221 */ /* 0x000fe20000000000 */
[----:B------:R-:W-:Y:S01]  /*19a0*/  FMUL R66, R66, 1.4426950216293334961 ;  /* 0x3fb8aa3b42427820 */ /* 0x000fe20000400000 */
[----:B0-----:R-:W-:-:S04]  /*19b0*/  FADD R33, R41, R64 ;  /* 0x0000004029217221 */ /* 0x001fc80000000000 */
[----:B------:R-:W0:Y:S01]  /*19c0*/  MUFU.EX2 R42, R91 ;  /* 0x0000005b002a7308 */ /* 0x000e220000000800 */
[----:B------:R-:W-:Y:S01]  /*19d0*/  FMUL R62, R57, 1.4426950216293334961 ;  /* 0x3fb8aa3b393e7820 */ /* 0x000fe20000400000 */
[----:B------:R-:W-:Y:S01]  /*19e0*/  FADD R63, R63, -R44 ;  /* 0x8000002c3f3f7221 */ /* 0x000fe20000000000 */
[----:B------:R-:W-:-:S05]  /*19f0*/  FMUL R55, R58, 1.4426950216293334961 ;  /* 0x3fb8aa3b3a377820 */ /* 0x000fca0000400000 */
[----:B------:R-:W4:Y:S01]  /*1a00*/  MUFU.EX2 R52, R52 ;  /* 0x0000003400347308 */ /* 0x000f220000000800 */
[----:B-1----:R-:W-:-:S07]  /*1a10*/  FADD R58, R24, R33 ;  /* 0x00000021183a7221 */ /* 0x002fce0000000000 */
[----:B------:R1:W-:Y:S01]  /*1a20*/  MUFU.EX2 R59, R54 ;  /* 0x00000036003b7308 */ /* 0x0003e20000000800 */
[----:B------:R-:W-:-:S07]  /*1a30*/  FMUL R63, R63, 1.4426950216293334961 ;  /* 0x3fb8aa3b3f3f7820 */ /* 0x000fce0000400000 */
[----:B------:R-:W5:Y:S01]  /*1a40*/  MUFU.EX2 R48, R48 ;  /* 0x0000003000307308 */ /* 0x000f620000000800 */
[----:B-1----:R-:W-:Y:S01]  /*1a50*/  FMUL R54, R56, 1.4426950216293334961 ;  /* 0x3fb8aa3b38367820 */ /* 0x002fe20000400000 */
[----:B------:R-:W-:Y:S01]  /*1a60*/  FADD R56, R40, R93 ;  /* 0x0000005d28387221 */ /* 0x000fe20000000000 */
[----:B--2---:R-:W-:-:S05]  /*1a70*/  FADD R65, R43, R58 ;  /* 0x0000003a2b417221 */ /* 0x004fca0000000000 */
[----:B------:R-:W1:Y:S01]  /*1a80*/  MUFU.EX2 R97, R97 ;  /* 0x0000006100617308 */ /* 0x000e620000000800 */
[----:B------:R-:W-:Y:S01]  /*1a90*/  FADD R100, R100, -R45 ;  /* 0x8000002d64647221 */ /* 0x000fe20000000000 */
[----:B------:R-:W-:-:S06]  /*1aa0*/  FADD R60, R60, -R44 ;  /* 0x8000002c3c3c7221 */ /* 0x000fcc0000000000 */
[----:B------:R2:W-:Y:S08]  /*1ab0*/  MUFU.EX2 R99, R66 ;  /* 0x0000004200637308 */ /* 0x0005f00000000800 */
[----:B------:R-:W1:Y:S01]  /*1ac0*/  MUFU.EX2 R51, R51 ;  /* 0x0000003300337308 */ /* 0x000e620000000800 */
[----:B--2---:R-:W-:Y:S01]  /*1ad0*/  FADD R66, R89, R56 ;  /* 0x0000003859427221 */ /* 0x004fe20000000000 */
[----:B---3--:R-:W-:-:S03]  /*1ae0*/  FADD R65, R32, R65 ;  /* 0x0000004120417221 */ /* 0x008fc60000000000 */
[----:B------:R-:W-:-:S03]  /*1af0*/  FADD R33, R25, R66 ;  /* 0x0000004219217221 */ /* 0x000fc60000000000 */
[----:B------:R-:W2:Y:S01]  /*1b00*/  MUFU.EX2 R62, R62 ;  /* 0x0000003e003e7308 */ /* 0x000ea20000000800 */
[----:B------:R-:W-:Y:S01]  /*1b10*/  FMUL R57, R100, 1.4426950216293334961 ;  /* 0x3fb8aa3b64397820 */ /* 0x000fe20000400000 */
[----:B------:R-:W-:Y:S01]  /*1b20*/  FADD R46, R46, -R45 ;  /* 0x8000002d2e2e7221 */ /* 0x000fe20000000000 */
[----:B0-----:R-:W-:-:S05]  /*1b30*/  FADD R33, R42, R33 ;  /* 0x000000212a217221 */ /* 0x001fca0000000000 */
[----:B------:R-:W0:Y:S01]  /*1b40*/  MUFU.EX2 R54, R54 ;  /* 0x0000003600367308 */ /* 0x000e220000000800 */
[----:B------:R-:W-:Y:S01]  /*1b50*/  FMUL R56, R60, 1.4426950216293334961 ;  /* 0x3fb8aa3b3c387820 */ /* 0x000fe20000400000 */
[----:B------:R-:W-:Y:S01]  /*1b60*/  FADD R61, R61, -R44 ;  /* 0x8000002c3d3d7221 */ /* 0x000fe20000000000 */
[----:B------:R-:W-:Y:S01]  /*1b70*/  F2FP.BF16.F32.PACK_AB R43, R32, R43 ;  /* 0x0000002b202b723e */ /* 0x000fe200000010ff */
[----:B----4-:R-:W-:-:S04]  /*1b80*/  FADD R58, R52, R65 ;  /* 0x00000041343a7221 */ /* 0x010fc80000000000 */
[----:B------:R-:W3:Y:S01]  /*1b90*/  MUFU.EX2 R63, R63 ;  /* 0x0000003f003f7308 */ /* 0x000ee20000000800 */
[----:B------:R-:W-:Y:S01]  /*1ba0*/  FMUL R46, R46, 1.4426950216293334961 ;  /* 0x3fb8aa3b2e2e7820 */ /* 0x000fe20000400000 */
[----:B------:R-:W-:Y:S01]  /*1bb0*/  F2FP.BF16.F32.PACK_AB R41, R24, R41 ;  /* 0x000000291829723e */ /* 0x000fe200000010ff */
[----:B-----5:R-:W-:Y:S01]  /*1bc0*/  FADD R32, R48, R33 ;  /* 0x0000002130207221 */ /* 0x020fe20000000000 */
[----:B------:R-:W-:-:S04]  /*1bd0*/  FADD R24, R53, -R44 ;  /* 0x8000002c35187221 */ /* 0x000fc80000000000 */
[----:B------:R-:W4:Y:S01]  /*1be0*/  MUFU.EX2 R50, R50 ;  /* 0x0000003200327308 */ /* 0x000f220000000800 */
[----:B------:R-:W-:Y:S01]  /*1bf0*/  F2FP.BF16.F32.PACK_AB R42, R42, R25 ;  /* 0x000000192a2a723e */ /* 0x000fe200000010ff */
[----:B------:R-:W-:Y:S01]  /*1c00*/  FMUL R61, R61, 1.4426950216293334961 ;  /* 0x3fb8aa3b3d3d7820 */ /* 0x000fe20000400000 */
[----:B-1----:R-:W-:-:S05]  /*1c10*/  FADD R33, R97, R58 ;  /* 0x0000003a61217221 */ /* 0x002fca0000000000 */
[----:B------:R-:W1:Y:S01]  /*1c20*/  MUFU.EX2 R55, R55 ;  /* 0x0000003700377308 */ /* 0x000e620000000800 */
[----:B------:R-:W-:Y:S01]  /*1c30*/  FADD R25, R51, R32 ;  /* 0x0000002033197221 */ /* 0x000fe20000000000 */
[----:B------:R-:W-:Y:S01]  /*1c40*/  FMUL R58, R24, 1.4426950216293334961 ;  /* 0x3fb8aa3b183a7820 */ /* 0x000fe20000400000 */
[----:B--2---:R-:W-:-:S05]  /*1c50*/  FADD R60, R62, R33 ;  /* 0x000000213e3c7221 */ /* 0x004fca0000000000 */
[----:B------:R-:W2:Y:S01]  /*1c60*/  MUFU.EX2 R57, R57 ;  /* 0x0000003900397308 */ /* 0x000ea20000000800 */
[----:B0-----:R-:W-:-:S07]  /*1c70*/  FADD R24, R54, R25 ;  /* 0x0000001936187221 */ /* 0x001fce0000000000 */
[----:B------:R-:W0:Y:S01]  /*1c80*/  MUFU.EX2 R56, R56 ;  /* 0x0000003800387308 */ /* 0x000e220000000800 */
[----:B------:R-:W-:Y:S01]  /*1c90*/  F2FP.BF16.F32.PACK_AB R40, R89, R40 ;  /* 0x000000285928723e */ /* 0x000fe200000010ff */
[----:B------:R-:W-:-:S06]  /*1ca0*/  FADD R25, R99, R60 ;  /* 0x0000003c63197221 */ /* 0x000fcc0000000000 */
[----:B------:R-:W5:Y:S01]  /*1cb0*/  MUFU.EX2 R46, R46 ;  /* 0x0000002e002e7308 */ /* 0x000f620000000800 */
[----:B---3--:R-:W-:-:S07]  /*1cc0*/  FADD R24, R63, R24 ;  /* 0x000000183f187221 */ /* 0x008fce0000000000 */
[----:B------:R1:W3:Y:S01]  /*1cd0*/  MUFU.EX2 R53, R61 ;  /* 0x0000003d00357308 */ /* 0x0002e20000000800 */
[----:B----4-:R-:W-:-:S07]  /*1ce0*/  FADD R60, R50, R25 ;  /* 0x00000019323c7221 */ /* 0x010fce0000000000 */
[----:B------:R-:W4:Y:S01]  /*1cf0*/  MUFU.EX2 R58, R58 ;  /* 0x0000003a003a7308 */ /* 0x000f220000000800 */
[----:B-1----:R-:W-:Y:S01]  /*1d00*/  FADD R61, R55, R24 ;  /* 0x00000018373d7221 */ /* 0x002fe20000000000 */
[C---:B------:R-:W-:Y:S01]  /*1d10*/  HMMA.16816.F32.BF16 R32, R40.reuse, R34, R28 ;  /* 0x000000222820723c */ /* 0x040fe2000004181c */
[----:B------:R-:W-:Y:S07]  /*1d20*/  LDSM.16.M88.4 R28, [R18+UR6] ;  /* 0x00000006121c783b */ /* 0x000fee0008000200 */
[----:B------:R-:W-:Y:S01]  /*1d30*/  HMMA.16816.F32.BF16 R36, R40, R26, R36 ;  /* 0x0000001a2824723c */ /* 0x000fe20000041824 */
[----:B--2---:R-:W-:Y:S01]  /*1d40*/  FADD R41, R57, R60 ;  /* 0x0000003c39297221 */ /* 0x004fe20000000000 */
[----:B0-----:R-:W-:Y:S01]  /*1d50*/  FADD R40, R56, R61 ;  /* 0x0000003d38287221 */ /* 0x001fe20000000000 */
[----:B------:R-:W-:Y:S02]  /*1d60*/  LDSM.16.M88.4 R24, [R18+UR6+0x400] ;  /* 0x000400061218783b */ /* 0x000fe40008000200 */
[----:B-----5:R-:W-:Y:S01]  /*1d70*/  FADD R42, R46, R41 ;  /* 0x000000292e2a7221 */ /* 0x020fe20000000000 */
[----:B---3--:R-:W-:-:S03]  /*1d80*/  FADD R41, R53, R40 ;  /* 0x0000002835297221 */ /* 0x008fc60000000000 */
[----:B------:R-:W-:Y:S01]  /*1d90*/  FADD R61, R59, R42 ;  /* 0x0000002a3b3d7221 */ /* 0x000fe20000000000 */
[----:B----4-:R-:W-:-:S04]  /*1da0*/  FADD R60, R58, R41 ;  /* 0x000000293a3c7221 */ /* 0x010fc80000000000 */
[----:B------:R-:W0:Y:S04]  /*1db0*/  SHFL.BFLY PT, R64, R61, 0x2, 0x1f ;  /* 0x0c401f003d407f89 */ /* 0x000e2800000e0000 */
[----:B------:R-:W1:Y:S01]  /*1dc0*/  SHFL.BFLY PT, R65, R60, 0x2, 0x1f ;  /* 0x0c401f003c417f89 */ /* 0x000e6200000e0000 */
[----:B------:R-:W-:Y:S02]  /*1dd0*/  F2FP.BF16.F32.PACK_AB R40, R51, R48 ;  /* 0x000000303328723e */ /* 0x000fe400000010ff */
[----:B------:R-:W-:Y:S02]  /*1de0*/  F2FP.BF16.F32.PACK_AB R41, R97, R52 ;  /* 0x000000346129723e */ /* 0x000fe400000010ff */
[----:B------:R-:W-:Y:S02]  /*1df0*/  F2FP.BF16.F32.PACK_AB R42, R63, R54 ;  /* 0x000000363f2a723e */ /* 0x000fe400000010ff */
[----:B------:R-:W-:Y:S01]  /*1e00*/  F2FP.BF16.F32.PACK_AB R43, R99, R62 ;  /* 0x0000003e632b723e */ /* 0x000fe200000010ff */
[----:B------:R-:W-:Y:S01]  /*1e10*/  UIADD3 UR4, UPT, UPT, UR4, 0x40, URZ ;  /* 0x0000004004047890 */ /* 0x000fe2000fffe0ff */
[----:B0-----:R-:W-:Y:S01]  /*1e20*/  FADD R64, R61, R64 ;  /* 0x000000403d407221 */ /* 0x001fe20000000000 */
[----:B-1----:R-:W-:-:S04]  /*1e30*/  FADD R65, R60, R65 ;  /* 0x000000413c417221 */ /* 0x002fc80000000000 */
[----:B------:R-:W0:Y:S01]  /*1e40*/  SHFL.BFLY PT, R51, R64, 0x1, 0x1f ;  /* 0x0c201f0040337f89 */ /* 0x000e2200000e0000 */
[C---:B------:R-:W-:Y:S03]  /*1e50*/  HMMA.16816.F32.BF16 R32, R40.reuse, R28, R32 ;  /* 0x0000001c2820723c */ /* 0x040fe60000041820 */
[----:B------:R-:W1:Y:S05]  /*1e60*/  SHFL.BFLY PT, R48, R65, 0x1, 0x1f ;  /* 0x0c201f0041307f89 */ /* 0x000e6a00000e0000 */
[----:B------:R-:W-:Y:S01]  /*1e70*/  HMMA.16816.F32.BF16 R36, R40, R24, R36 ;  /* 0x000000182824723c */ /* 0x000fe20000041824 */
[----:B------:R-:W-:-:S02]  /*1e80*/  ISETP.LE.AND P0, PT, R7, UR4, PT ;  /* 0x0000000407007c0c */ /* 0x000fc4000bf03270 */
[----:B------:R-:W-:Y:S02]  /*1e90*/  F2FP.BF16.F32.PACK_AB R40, R56, R55 ;  /* 0x000000373828723e */ /* 0x000fe400000010ff */
[----:B------:R-:W-:Y:S02]  /*1ea0*/  F2FP.BF16.F32.PACK_AB R41, R57, R50 ;  /* 0x000000323929723e */ /* 0x000fe400000010ff */
[----:B------:R-:W-:Y:S02]  /*1eb0*/  F2FP.BF16.F32.PACK_AB R42, R58, R53 ;  /* 0x000000353a2a723e */ /* 0x000fe400000010ff */
[----:B------:R-:W-:Y:S01]  /*1ec0*/  F2FP.BF16.F32.PACK_AB R43, R59, R46 ;  /* 0x0000002e3b2b723e */ /* 0x000fe200000010ff */
[----:B------:R-:W-:Y:S01]  /*1ed0*/  IMAD R16, R69, 0x40, R16 ;  /* 0x0000004045107824 */ /* 0x000fe200078e0210 */
[----:B------:R-:W-:-:S05]  /*1ee0*/  LEA R20, R23, R20, 0x6 ;  /* 0x0000001417147211 */ /* 0x000fca00078e30ff */
[----:B------:R-:W-:Y:S01]  /*1ef0*/  HMMA.16816.F32.BF16 R28, R40, R30, R32 ;  /* 0x0000001e281c723c */ /* 0x000fe20000041820 */
[----:B0-----:R-:W-:Y:S01]  /*1f00*/  FADD R32, R64, R51 ;  /* 0x0000003340207221 */ /* 0x001fe20000000000 */
[----:B-1----:R-:W-:Y:S01]  /*1f10*/  FADD R48, R65, R48 ;  /* 0x0000003041307221 */ /* 0x002fe20000000000 */
[----:B------:R-:W-:Y:S02]  /*1f20*/  IMAD.MOV.U32 R93, RZ, RZ, R44 ;  /* 0x000000ffff5d7224 */ /* 0x000fe400078e002c */
[----:B------:R-:W-:-:S03]  /*1f30*/  FFMA R68, R47, R68, R32 ;  /* 0x000000442f447223 */ /* 0x000fc60000000020 */
[----:B------:R-:W-:Y:S01]  /*1f40*/  HMMA.16816.F32.BF16 R24, R40, R26, R36 ;  /* 0x0000001a2818723c */ /* 0x000fe20000041824 */
[----:B------:R-:W-:Y:S01]  /*1f50*/  FFMA R70, R49, R70, R48 ;  /* 0x0000004631467223 */ /* 0x000fe20000000030 */
[----:B------:R-:W-:Y:S01]  /*1f60*/  MOV R98, R45 ;  /* 0x0000002d00627202 */ /* 0x000fe20000000f00 */
[----:B------:R-:W-:Y:S02]  /*1f70*/  NOP ;  /* 0x0000000000007918 */ /* 0x000fe40000000000 */
[----:B------:R-:W-:-:S15]  /*1f80*/  @!P0 BRA `(.L_x_1) ;  /* 0xffffffe8005c8947 */ /* 0x000fde000383ffff */
.L_x_0:
[----:B------:R-:W-:Y:S01]  /*1f90*/  FSETP.GT.AND P1, PT, |R70|, 8.50705917302346158658e+37, PT ;  /* 0x7e8000004600780b */ /* 0x000fe20003f24200 */
[----:B------:R-:W-:Y:S01]  /*1fa0*/  IMAD.SHL.U32 R6, R0, 0x20, RZ ;  /* 0x0000002000067824 */ /* 0x000fe200078e00ff */
[----:B------:R-:W-:Y:S01]  /*1fb0*/  ISETP.NE.U32.AND P0, PT, R9, RZ, PT ;  /* 0x000000ff0900720c */ /* 0x000fe20003f05070 */
[----:B------:R-:W-:Y:S01]  /*1fc0*/  BAR.SYNC.DEFER_BLOCKING 0x0 ;  /* 0x0000000000007b1d */ /* 0x000fe20000010000 */
[----:B------:R-:W-:Y:S01]  /*1fd0*/  FSETP.GEU.AND P5, PT, |R70|, 1.175494350822287508e-38, PT ;  /* 0x008000004600780b */ /* 0x000fe20003fae200 */
[----:B------:R-:W-:Y:S01]  /*1fe0*/  IMAD.MOV.U32 R21, RZ, RZ, 0x3dc6b27f ;  /* 0x3dc6b27fff157424 */ /* 0x000fe200078e00ff */
[----:B------:R-:W-:Y:S01]  /*1ff0*/  LOP3.LUT R9, R6, 0x300, RZ, 0xc0, !PT ;  /* 0x0000030006097812 */ /* 0x000fe200078ec0ff */
[----:B------:R-:W-:Y:S01]  /*2000*/  FMUL R6, R70, 8388608 ;  /* 0x4b00000046067820 */ /* 0x000fe20000400000 */
[----:B------:R-:W-:Y:S01]  /*2010*/  LOP3.LUT R8, R13, 0x1c, R0, 0xf8, !PT ;  /* 0x0000001c0d087812 */ /* 0x000fe200078ef800 */
[----:B------:R-:W0:Y:S01]  /*2020*/  LDCU.64 UR4, c[0x0][0x3e0] ;  /* 0x00007c00ff0477ac */ /* 0x000e220008000a00 */
[----:B------:R-:W-:-:S02]  /*2030*/  SEL R7, RZ, 0x240, !P0 ;  /* 0x00000240ff077807 */ /* 0x000fc40004000000 */
[----:B------:R-:W-:Y:S01]  /*2040*/  FSETP.GEU.AND P2, PT, R70, 1.175494350822287508e-38, PT ;  /* 0x008000004600780b */ /* 0x000fe20003f4e000 */
[----:B------:R-:W-:Y:S01]  /*2050*/  @P1 FMUL R25, R25, 0.25 ;  /* 0x3e80000019191820 */ /* 0x000fe20000400000 */
[----:B------:R-:W-:Y:S01]  /*2060*/  LOP3.LUT R18, R8, R7, RZ, 0x3c, !PT ;  /* 0x0000000708127212 */ /* 0x000fe200078e3cff */
[----:B------:R-:W-:Y:S01]  /*2070*/  @P1 FMUL R24, R24, 0.25 ;  /* 0x3e80000018181820 */ /* 0x000fe20000400000 */
[----:B------:R-:W-:Y:S01]  /*2080*/  FSETP.GT.AND P0, PT, |R68|, 8.50705917302346158658e+37, PT ;  /* 0x7e8000004400780b */ /* 0x000fe20003f04200 */
[----:B------:R-:W-:Y:S01]  /*2090*/  @P1 FMUL R29, R29, 0.25 ;  /* 0x3e8000001d1d1820 */ /* 0x000fe20000400000 */
[----:B------:R-:W-:Y:S01]  /*20a0*/  FSEL R23, R6, R70, !P2 ;  /* 0x0000004606177208 */ /* 0x000fe20005000000 */
[----:B------:R-:W-:Y:S01]  /*20b0*/  @P1 FMUL R70, R70, 0.25 ;  /* 0x3e80000046461820 */ /* 0x000fe20000400000 */
[----:B------:R-:W-:Y:S01]  /*20c0*/  SHF.R.U32.HI R7, RZ, 0x1, R4 ;  /* 0x00000001ff077819 */ /* 0x000fe20000011604 */
[----:B------:R-:W-:Y:S01]  /*20d0*/  @P1 FMUL R28, R28, 0.25 ;  /* 0x3e8000001c1c1820 */ /* 0x000fe20000400000 */
[----:B------:R-:W-:Y:S01]  /*20e0*/  SHF.R.U32.HI R4, RZ, 0x1, R0 ;  /* 0x00000001ff047819 */ /* 0x000fe20000011600 */
[----:B------:R-:W-:Y:S01]  /*20f0*/  @!P5 FMUL R70, R70, 16777216 ;  /* 0x4b8000004646d820 */ /* 0x000fe20000400000 */
[----:B------:R-:W-:Y:S01]  /*2100*/  FSETP.GEU.AND P4, PT, |R68|, 1.175494350822287508e-38, PT ;  /* 0x008000004400780b */ /* 0x000fe20003f8e200 */
[----:B------:R-:W-:Y:S01]  /*2110*/  @!P5 FMUL R25, R25, 16777216 ;  /* 0x4b8000001919d820 */ /* 0x000fe20000400000 */
[----:B------:R-:W-:Y:S01]  /*2120*/  LOP3.LUT R8, R4, 0x4, RZ, 0xc0, !PT ;  /* 0x0000000404087812 */ /* 0x000fe200078ec0ff */
[C---:B------:R-:W-:Y:S01]  /*2130*/  FMUL R4, R68.reuse, 8388608 ;  /* 0x4b00000044047820 */ /* 0x040fe20000400000 */
[----:B------:R-:W-:Y:S01]  /*2140*/  FSETP.GEU.AND P3, PT, R68, 1.175494350822287508e-38, PT ;  /* 0x008000004400780b */ /* 0x000fe20003f6e000 */
[----:B------:R-:W1:Y:S01]  /*2150*/  MUFU.RCP R6, R70 ;  /* 0x0000004600067308 */ /* 0x000e620000001000 */
[----:B------:R-:W-:Y:S01]  /*2160*/  LEA R10, R10, R9, 0x2 ;  /* 0x000000090a0a7211 */ /* 0x000fe200078e10ff */
[----:B------:R-:W-:Y:S01]  /*2170*/  @!P5 FMUL R24, R24, 16777216 ;  /* 0x4b8000001818d820 */ /* 0x000fe20000400000 */
[----:B------:R-:W-:Y:S01]  /*2180*/  FSEL R32, R4, R68, !P3 ;  /* 0x0000004404207208 */ /* 0x000fe20005800000 */
[----:B------:R-:W-:Y:S01]  /*2190*/  @P0 FMUL R68, R68, 0.25 ;  /* 0x3e80000044440820 */ /* 0x000fe20000400000 */
[----:B------:R-:W-:Y:S01]  /*21a0*/  @!P5 FMUL R29, R29, 16777216 ;  /* 0x4b8000001d1dd820 */ /* 0x000fe20000400000 */
[----:B------:R-:W-:Y:S01]  /*21b0*/  @!P5 FMUL R28, R28, 16777216 ;  /* 0x4b8000001c1cd820 */ /* 0x000fe20000400000 */
[----:B------:R-:W-:Y:S01]  /*21c0*/  IADD3 R4, PT, PT, R23, -0x3f3504f3, RZ ;  /* 0xc0cafb0d17047810 */ /* 0x000fe20007ffe0ff */
[----:B------:R-:W-:Y:S01]  /*21d0*/  @!P4 FMUL R68, R68, 16777216 ;  /* 0x4b8000004444c820 */ /* 0x000fe20000400000 */
[----:B------:R-:W-:Y:S01]  /*21e0*/  @P0 FMUL R27, R27, 0.25 ;  /* 0x3e8000001b1b0820 */ /* 0x000fe20000400000 */
[----:B------:R-:W-:Y:S01]  /*21f0*/  @P0 FMUL R26, R26, 0.25 ;  /* 0x3e8000001a1a0820 */ /* 0x000fe20000400000 */
[----:B------:R-:W-:Y:S01]  /*2200*/  @P0 FMUL R31, R31, 0.25 ;  /* 0x3e8000001f1f0820 */ /* 0x000fe20000400000 */
[----:B------:R-:W2:Y:S01]  /*2210*/  MUFU.RCP R9, R68 ;  /* 0x0000004400097308 */ /* 0x000ea20000001000 */
[----:B------:R-:W-:Y:S01]  /*2220*/  @P0 FMUL R30, R30, 0.25 ;  /* 0x3e8000001e1e0820 */ /* 0x000fe20000400000 */
[----:B------:R-:W-:Y:S01]  /*2230*/  LOP3.LUT R11, R11, 0x38, RZ, 0xc0, !PT ;  /* 0x000000380b0b7812 */ /* 0x000fe200078ec0ff */
[----:B------:R-:W-:Y:S01]  /*2240*/  @!P4 FMUL R27, R27, 16777216 ;  /* 0x4b8000001b1bc820 */ /* 0x000fe20000400000 */
[----:B------:R-:W-:Y:S01]  /*2250*/  LOP3.LUT R20, R10, R7, RZ, 0x3c, !PT ;  /* 0x000000070a147212 */ /* 0x000fe200078e3cff */
[C---:B-1----:R-:W-:Y:S01]  /*2260*/  FMUL R13, R6.reuse, R25 ;  /* 0x00000019060d7220 */ /* 0x042fe20000400000 */
[C---:B------:R-:W-:Y:S01]  /*2270*/  FMUL R14, R6.reuse, R24 ;  /* 0x00000018060e7220 */ /* 0x040fe20000400000 */
[C---:B------:R-:W-:Y:S01]  /*2280*/  FMUL R16, R6.reuse, R29 ;  /* 0x0000001d06107220 */ /* 0x040fe20000400000 */
[----:B------:R-:W-:Y:S01]  /*2290*/  FMUL R19, R6, R28 ;  /* 0x0000001c06137220 */ /* 0x000fe20000400000 */
[----:B------:R-:W-:Y:S01]  /*22a0*/  LOP3.LUT R6, R4, 0xff800000, RZ, 0xc0, !PT ;  /* 0xff80000004067812 */ /* 0x000fe200078ec0ff */
[----:B------:R-:W-:Y:S01]  /*22b0*/  @!P4 FMUL R26, R26, 16777216 ;  /* 0x4b8000001a1ac820 */ /* 0x000fe20000400000 */
[----:B------:R-:W-:Y:S01]  /*22c0*/  IADD3 R7, PT, PT, R32, -0x3f3504f3, RZ ;  /* 0xc0cafb0d20077810 */ /* 0x000fe20007ffe0ff */
[----:B------:R-:W-:Y:S01]  /*22d0*/  @!P4 FMUL R31, R31, 16777216 ;  /* 0x4b8000001f1fc820 */ /* 0x000fe20000400000 */
[----:B------:R-:W-:Y:S01]  /*22e0*/  @!P4 FMUL R30, R30, 16777216 ;  /* 0x4b8000001e1ec820 */ /* 0x000fe20000400000 */
[----:B------:R-:W-:Y:S01]  /*22f0*/  IMAD.IADD R4, R23, 0x1, -R6 ;  /* 0x0000000117047824 */ /* 0x000fe200078e0a06 */
[----:B------:R-:W-:Y:S01]  /*2300*/  IADD3 R22, PT, PT, R8, UR6, R11 ;  /* 0x0000000608167c10 */ /* 0x000fe2000fffe00b */
[----:B------:R-:W1:Y:S01]  /*2310*/  LDC R24, c[0x0][0x3e8] ;  /* 0x0000fa00ff187b82 */ /* 0x000e620000000800 */
[----:B------:R-:W-:Y:S01]  /*2320*/  LOP3.LUT R11, R7, 0xff800000, RZ, 0xc0, !PT ;  /* 0xff800000070b7812 */ /* 0x000fe200078ec0ff */
[----:B------:R-:W-:Y:S01]  /*2330*/  FADD R8, R4, -1 ;  /* 0xbf80000004087421 */ /* 0x000fe20000000000 */
[C---:B--2---:R-:W-:Y:S01]  /*2340*/  FMUL R4, R9.reuse, R27 ;  /* 0x0000001b09047220 */ /* 0x044fe20000400000 */
[C---:B------:R-:W-:Y:S01]  /*2350*/  FMUL R10, R9.reuse, R26 ;  /* 0x0000001a090a7220 */ /* 0x040fe20000400000 */
[C---:B------:R-:W-:Y:S01]  /*2360*/  FMUL R15, R9.reuse, R31 ;  /* 0x0000001f090f7220 */ /* 0x040fe20000400000 */
[----:B------:R-:W-:Y:S01]  /*2370*/  FMUL R17, R9, R30 ;  /* 0x0000001e09117220 */ /* 0x000fe20000400000 */
[----:B------:R-:W-:Y:S01]  /*2380*/  IADD3 R7, PT, PT, R32, -R11, RZ ;  /* 0x8000000b20077210 */ /* 0x000fe20007ffe0ff */
[----:B0-----:R-:W-:Y:S01]  /*2390*/  UIMAD UR4, UR7, UR4, URZ ;  /* 0x00000004070472a4 */ /* 0x001fe2000f8e02ff */
[----:B------:R-:W-:-:S02]  /*23a0*/  F2FP.BF16.F32.PACK_AB R14, R14, R19 ;  /* 0x000000130e0e723e */ /* 0x000fc400000010ff */
[----:B------:R-:W-:Y:S01]  /*23b0*/  F2FP.BF16.F32.PACK_AB R13, R13, R16 ;  /* 0x000000100d0d723e */ /* 0x000fe200000010ff */
[----:B------:R-:W-:Y:S01]  /*23c0*/  FADD R12, R7, -1 ;  /* 0xbf800000070c7421 */ /* 0x000fe20000000000 */
[----:B------:R-:W-:Y:S01]  /*23d0*/  F2FP.BF16.F32.PACK_AB R10, R10, R17 ;  /* 0x000000110a0a723e */ /* 0x000fe200000010ff */
[----:B------:R-:W-:Y:S01]  /*23e0*/  FFMA.FTZ R7, R8, R21, -0.16845393180847167969 ;  /* 0xbe2c7f3008077423 */ /* 0x000fe20000010015 */
[----:B------:R-:W-:Y:S01]  /*23f0*/  F2FP.BF16.F32.PACK_AB R15, R4, R15 ;  /* 0x0000000f040f723e */ /* 0x000fe200000010ff */
[----:B------:R-:W-:Y:S01]  /*2400*/  STS [R18+UR6], R14 ;  /* 0x0000000e12007988 */ /* 0x000fe20008000806 */
[----:B------:R-:W-:Y:S01]  /*2410*/  LOP3.LUT R16, R18, 0x20, RZ, 0x3c, !PT ;  /* 0x0000002012107812 */ /* 0x000fe200078e3cff */
[----:B------:R-:W-:Y:S01]  /*2420*/  FFMA.FTZ R9, R12, R21, -0.16845393180847167969 ;  /* 0xbe2c7f300c097423 */ /* 0x000fe20000010015 */
[----:B------:R-:W-:Y:S01]  /*2430*/  FFMA.FTZ R7, R8, R7, 0.1716887056827545166 ;  /* 0x3e2fcf2a08077423 */ /* 0x000fe20000010007 */
[----:B------:R-:W-:Y:S01]  /*2440*/  STS [R18+UR6+0x80], R13 ;  /* 0x0000800d12007988 */ /* 0x000fe20008000806 */
[----:B------:R-:W-:Y:S01]  /*2450*/  FSEL R4, RZ, -23, P2 ;  /* 0xc1b80000ff047808 */ /* 0x000fe20001000000 */
[----:B------:R-:W-:Y:S01]  /*2460*/  FFMA.FTZ R9, R12, R9, 0.1716887056827545166 ;  /* 0x3e2fcf2a0c097423 */ /* 0x000fe20000010009 */
[----:B------:R-:W-:Y:S01]  /*2470*/  FFMA.FTZ R7, R8, R7, -0.17900948226451873779 ;  /* 0xbe374e4308077423 */ /* 0x000fe20000010007 */
[----:B------:R0:W-:Y:S01]  /*2480*/  STS [R16+UR6+0x100], R10 ;  /* 0x0001000a10007988 */ /* 0x0001e20008000806 */
[----:B------:R-:W-:Y:S01]  /*2490*/  ISETP.GE.U32.AND P2, PT, R23, 0x7f800000, PT ;  /* 0x7f8000001700780c */ /* 0x000fe20003f46070 */
[----:B------:R-:W-:Y:S01]  /*24a0*/  FFMA.FTZ R9, R12, R9, -0.17900948226451873779 ;  /* 0xbe374e430c097423 */ /* 0x000fe20000010009 */
[----:B------:R-:W-:Y:S01]  /*24b0*/  FFMA.FTZ R7, R8, R7, 0.20512372255325317383 ;  /* 0x3e520bf408077423 */ /* 0x000fe20000010007 */
[----:B------:R-:W-:Y:S01]  /*24c0*/  STS [R16+UR6+0x180], R15 ;  /* 0x0001800f10007988 */ /* 0x000fe20008000806 */
[----:B------:R-:W-:Y:S01]  /*24d0*/  ISETP.GE.U32.AND P0, PT, R32, 0x7f800000, PT ;  /* 0x7f8000002000780c */ /* 0x000fe20003f06070 */
[----:B------:R-:W-:Y:S01]  /*24e0*/  FFMA.FTZ R9, R12, R9, 0.20512372255325317383 ;  /* 0x3e520bf40c097423 */ /* 0x000fe20000010009 */
[----:B------:R-:W-:Y:S01]  /*24f0*/  FFMA.FTZ R7, R8, R7, -0.24046532809734344482 ;  /* 0xbe763c8b08077423 */ /* 0x000fe20000010007 */
[----:B------:R-:W-:Y:S01]  /*2500*/  BAR.SYNC.DEFER_BLOCKING 0x0 ;  /* 0x0000000000007b1d */ /* 0x000fe20000010000 */
[----:B------:R-:W-:Y:S01]  /*2510*/  USHF.L.U32 UR8, UR4, 0x1, URZ ;  /* 0x0000000104087899 */ /* 0x000fe200080006ff */
[----:B------:R-:W-:Y:S01]  /*2520*/  FFMA.FTZ R9, R12, R9, -0.24046532809734344482 ;  /* 0xbe763c8b0c097423 */ /* 0x000fe20000010009 */
[----:B------:R-:W-:Y:S01]  /*2530*/  FFMA.FTZ R7, R8, R7, 0.28857114911079406738 ;  /* 0x3e93bf9908077423 */ /* 0x000fe20000010007 */
[----:B0-----:R-:W-:Y:S01]  /*2540*/  FSEL R10, RZ, -23, P3 ;  /* 0xc1b80000ff0a7808 */ /* 0x001fe20001800000 */
[----:B-1----:R-:W-:-:S02]  /*2550*/  IMAD R3, R3, R24, RZ ;  /* 0x0000001803037224 */ /* 0x002fc400078e02ff */
[----:B------:R-:W-:Y:S01]  /*2560*/  FFMA.FTZ R9, R12, R9, 0.28857114911079406738 ;  /* 0x3e93bf990c097423 */ /* 0x000fe20000010009 */
[----:B------:R-:W-:Y:S01]  /*2570*/  FFMA.FTZ R7, R8, R7, -0.36067417263984680176 ;  /* 0xbeb8aa4908077423 */ /* 0x000fe20000010007 */
[----:B------:R-:W0:Y:S01]  /*2580*/  LDC.64 R18, c[0x0][0x398] ;  /* 0x0000e600ff127b82 */ /* 0x000e220000000a00 */
[----:B------:R-:W-:Y:S01]  /*2590*/  I2FP.F32.S32 R11, R11 ;  /* 0x0000000b000b7245 */ /* 0x000fe20000201400 */
[----:B------:R-:W-:Y:S01]  /*25a0*/  FFMA.FTZ R9, R12, R9, -0.36067417263984680176 ;  /* 0xbeb8aa490c097423 */ /* 0x000fe20000010009 */
[----:B------:R-:W-:Y:S01]  /*25b0*/  FFMA.FTZ R7, R8, R7, 0.48089820146560668945 ;  /* 0x3ef6384a08077423 */ /* 0x000fe20000010007 */
[----:B------:R-:W-:Y:S02]  /*25c0*/  @P0 MOV R17, 0x7f800000 ;  /* 0x7f80000000110802 */ /* 0x000fe40000000f00 */
[----:B------:R-:W-:Y:S01]  /*25d0*/  FFMA.FTZ R13, R12, R9, 0.48089820146560668945 ;  /* 0x3ef6384a0c0d7423 */ /* 0x000fe20000010009 */
[----:B------:R-:W-:Y:S01]  /*25e0*/  FFMA.FTZ R9, R8, R7, -0.72134751081466674805 ;  /* 0xbf38aa3b08097423 */ /* 0x000fe20000010007 */
[----:B------:R-:W-:Y:S01]  /*25f0*/  I2FP.F32.S32 R7, R6 ;  /* 0x0000000600077245 */ /* 0x000fe20000201400 */
[----:B------:R-:W-:-:S02]  /*2600*/  IMAD R6, R2, UR5, RZ ;  /* 0x0000000502067c24 */ /* 0x000fc4000f8e02ff */
[----:B------:R-:W-:Y:S01]  /*2610*/  FFMA.FTZ R13, R12, R13, -0.72134751081466674805 ;  /* 0xbf38aa3b0c0d7423 */ /* 0x000fe2000001000d */
[----:B------:R-:W-:Y:S01]  /*2620*/  FMUL R9, R8, R9 ;  /* 0x0000000908097220 */ /* 0x000fe20000400000 */
[----:B------:R-:W-:Y:S01]  /*2630*/  UIMAD.WIDE UR4, UR4, 0x2, URZ ;  /* 0x00000002040478a5 */ /* 0x000fe2000f8e02ff */
[----:B------:R-:W-:Y:S01]  /*2640*/  FFMA.FTZ R4, R7, 1.1920928955078125e-07, R4 ;  /* 0x3400000007047823 */ /* 0x000fe20000010004 */
[----:B------:R-:W-:Y:S01]  /*2650*/  FMUL R13, R12, R13 ;  /* 0x0000000d0c0d7220 */ /* 0x000fe20000400000 */
[----:B------:R-:W-:Y:S01]  /*2660*/  FMUL R9, R8, R9 ;  /* 0x0000000908097220 */ /* 0x000fe20000400000 */
[----:B------:R-:W1:Y:S01]  /*2670*/  LDS R15, [R20+UR6] ;  /* 0x00000006140f7984 */ /* 0x000e620008000800 */
[----:B------:R-:W-:Y:S02]  /*2680*/  IMAD.SHL.U32 R7, R6, 0x2, RZ ;  /* 0x0000000206077824 */ /* 0x000fe400078e00ff */
[----:B------:R-:W-:Y:S01]  /*2690*/  FMUL R13, R12, R13 ;  /* 0x0000000d0c0d7220 */ /* 0x000fe20000400000 */
[----:B------:R-:W-:Y:S01]  /*26a0*/  FFMA.FTZ R9, R8, 1.4426950216293334961, R9 ;  /* 0x3fb8aa3b08097823 */ /* 0x000fe20000010009 */
[----:B------:R-:W-:Y:S01]  /*26b0*/  @P2 MOV R8, 0x7f800000 ;  /* 0x7f80000000082802 */ /* 0x000fe20000000f00 */
[----:B------:R-:W-:-:S04]  /*26c0*/  IMAD.HI R6, R6, 0x2, RZ ;  /* 0x0000000206067827 */ /* 0x000fc800078e02ff */
[----:B------:R-:W-:Y:S01]  /*26d0*/  FFMA.FTZ R10, R11, 1.1920928955078125e-07, R10 ;  /* 0x340000000b0a7823 */ /* 0x000fe2000001000a */
[----:B------:R-:W-:Y:S01]  /*26e0*/  FADD R4, R4, R9 ;  /* 0x0000000904047221 */ /* 0x000fe20000000000 */
[----:B0-----:R-:W-:Y:S01]  /*26f0*/  IADD3 R7, P3, P4, R7, UR8, R18 ;  /* 0x0000000807077c10 */ /* 0x001fe2000fc7e012 */
[----:B------:R-:W-:Y:S01]  /*2700*/  @P2 FFMA.FTZ R4, R23, R8, +INF ;  /* 0x7f80000017042423 */ /* 0x000fe20000010008 */
[----:B------:R-:W-:Y:S01]  /*2710*/  LOP3.LUT P2, RZ, R0, 0xe0, RZ, 0xc0, !PT ;  /* 0x000000e000ff7812 */ /* 0x000fe2000784c0ff */
[----:B------:R-:W-:Y:S01]  /*2720*/  FFMA.FTZ R13, R12, 1.4426950216293334961, R13 ;  /* 0x3fb8aa3b0c0d7823 */ /* 0x000fe2000001000d */
[----:B------:R-:W-:Y:S01]  /*2730*/  SHF.L.U32 R0, R0, 0x2, RZ ;  /* 0x0000000200007819 */ /* 0x000fe200000006ff */
[----:B------:R-:W0:Y:S01]  /*2740*/  LDCU UR8, c[0x0][0x3ec] ;  /* 0x00007d80ff0877ac */ /* 0x000e220008000800 */
[----:B------:R-:W-:Y:S01]  /*2750*/  IADD3.X R11, PT, PT, R6, UR5, R19, P3, P4 ;  /* 0x00000005060b7c10 */ /* 0x000fe20009fe8413 */
[----:B------:R-:W-:Y:S01]  /*2760*/  FADD R10, R10, R13 ;  /* 0x0000000d0a0a7221 */ /* 0x000fe20000000000 */
[----:B------:R-:W-:Y:S01]  /*2770*/  LOP3.LUT R9, R0, 0x40, RZ, 0xc0, !PT ;  /* 0x0000004000097812 */ /* 0x000fe200078ec0ff */
[----:B------:R-:W-:Y:S01]  /*2780*/  IMAD R0, R24, 0x8, R3 ;  /* 0x0000000818007824 */ /* 0x000fe200078e0203 */
[----:B------:R-:W-:Y:S01]  /*2790*/  LEA R6, P4, R3, R7, 0x1 ;  /* 0x0000000703067211 */ /* 0x000fe200078808ff */
[----:B------:R-:W-:Y:S01]  /*27a0*/  @P0 FFMA.FTZ R10, R32, R17, +INF ;  /* 0x7f800000200a0423 */ /* 0x000fe20000010011 */
[----:B------:R-:W-:Y:S01]  /*27b0*/  FSETP.NEU.AND P1, PT, R23, RZ, PT ;  /* 0x000000ff1700720b */ /* 0x000fe20003f2d000 */
[----:B------:R-:W2:Y:S01]  /*27c0*/  LDC.64 R12, c[0x0][0x3a0] ;  /* 0x0000e800ff0c7b82 */ /* 0x000ea20000000a00 */
[----:B------:R-:W-:-:S02]  /*27d0*/  LEA R8, P0, R0, R7, 0x1 ;  /* 0x0000000700087211 */ /* 0x000fc400078008ff */
[-C--:B------:R-:W-:Y:S02]  /*27e0*/  LEA.HI.X.SX32 R7, R3, R11.reuse, 0x1, P4 ;  /* 0x0000000b03077211 */ /* 0x080fe400020f0eff */
[----:B------:R-:W-:Y:S02]  /*27f0*/  IADD3 R22, PT, PT, R9, R22, RZ ;  /* 0x0000001609167210 */ /* 0x000fe40007ffe0ff */
[----:B------:R-:W-:Y:S02]  /*2800*/  FSEL R3, R4, -INF , P1 ;  /* 0xff80000004037808 */ /* 0x000fe40000800000 */
[----:B------:R-:W-:Y:S01]  /*2810*/  LEA.HI.X.SX32 R9, R0, R11, 0x1, P0 ;  /* 0x0000000b00097211 */ /* 0x000fe200000f0eff */
[----:B0-----:R-:W-:Y:S01]  /*2820*/  UIMAD UR4, UR7, UR8, URZ ;  /* 0x00000008070472a4 */ /* 0x001fe2000f8e02ff */
[----:B------:R-:W-:Y:S01]  /*2830*/  FSETP.NEU.AND P3, PT, R32, RZ, PT ;  /* 0x000000ff2000720b */ /* 0x000fe20003f6d000 */
[----:B------:R-:W-:Y:S01]  /*2840*/  FFMA R44, R3, 0.69314718246459960938, R44 ;  /* 0x3f317218032c7823 */ /* 0x000fe2000000002c */
[----:B------:R-:W-:Y:S01]  /*2850*/  LOP3.LUT R5, R5, 0x78, RZ, 0xc0, !PT ;  /* 0x0000007805057812 */ /* 0x000fe200078ec0ff */
[----:B------:R-:W-:Y:S01]  /*2860*/  USHF.L.U32 UR7, UR4, 0x2, URZ ;  /* 0x0000000204077899 */ /* 0x000fe200080006ff */
[----:B------:R-:W-:Y:S01]  /*2870*/  FSEL R10, R10, -INF , P3 ;  /* 0xff8000000a0a7808 */ /* 0x000fe20001800000 */
[----:B------:R-:W-:Y:S01]  /*2880*/  UIMAD.WIDE UR4, UR4, 0x4, URZ ;  /* 0x00000004040478a5 */ /* 0x000fe2000f8e02ff */
[C---:B------:R-:W-:Y:S01]  /*2890*/  SHF.L.U32 R3, R2.reuse, 0x2, RZ ;  /* 0x0000000202037819 */ /* 0x040fe200000006ff */
[----:B------:R-:W-:Y:S01]  /*28a0*/  IMAD.HI R0, R2, 0x4, RZ ;  /* 0x0000000402007827 */ /* 0x000fe200078e02ff */
[----:B-1----:R-:W-:Y:S01]  /*28b0*/  PRMT R4, R15, 0x7632, R4 ;  /* 0x000076320f047816 */ /* 0x002fe20000000004 */
[----:B------:R0:W-:Y:S02]  /*28c0*/  STG.E.U16 desc[UR10][R6.64], R15 ;  /* 0x0000000f06007986 */ /* 0x0001e4000c10150a */
[----:B------:R-:W-:-:S02]  /*28d0*/  FFMA R45, R10, 0.69314718246459960938, R45 ;  /* 0x3f3172180a2d7823 */ /* 0x000fc4000000002d */
[----:B------:R0:W-:Y:S01]  /*28e0*/  STG.E.U16 desc[UR10][R8.64], R4 ;  /* 0x0000000408007986 */ /* 0x0001e2000c10150a */
[----:B------:R-:W-:Y:S01]  /*28f0*/  BAR.SYNC.DEFER_BLOCKING 0x0 ;  /* 0x0000000000007b1d */ /* 0x000fe20000010000 */
[----:B--2---:R-:W-:-:S04]  /*2900*/  IADD3 R2, P0, P1, R3, UR7, R12 ;  /* 0x0000000703027c10 */ /* 0x004fc8000f91e00c */
[----:B------:R-:W-:Y:S01]  /*2910*/  IADD3.X R3, PT, PT, R0, UR5, R13, P0, P1 ;  /* 0x0000000500037c10 */ /* 0x000fe200087e240d */
[----:B------:R0:W-:Y:S02]  /*2920*/  STS.64 [R5+UR6], R44 ;  /* 0x0000002c05007988 */ /* 0x0001e40008000a06 */
[----:B------:R-:W-:Y:S06]  /*2930*/  BAR.SYNC.DEFER_BLOCKING 0x0 ;  /* 0x0000000000007b1d */ /* 0x000fec0000010000 */
[----:B------:R-:W-:Y:S05]  /*2940*/  @P2 EXIT ;  /* 0x000000000000294d */ /* 0x000fea0003800000 */
[----:B0-----:R-:W0:Y:S04]  /*2950*/  LDS R5, [R22] ;  /* 0x0000000016057984 */ /* 0x001e280000000800 */
[----:B0-----:R-:W-:Y:S01]  /*2960*/  STG.E desc[UR10][R2.64], R5 ;  /* 0x0000000502007986 */ /* 0x001fe2000c10190a */
[----:B------:R-:W-:Y:S05]  /*2970*/  EXIT ;  /* 0x000000000000794d */ /* 0x000fea0003800000 */
.L_x_2:
[----:B------:R-:W-:-:S00]  /*2980*/  BRA `(.L_x_2) ;  /* 0xfffffffc00fc7947 */ /* 0x000fc0000383ffff */
[----:B------:R-:W-:-:S00]  /*2990*/  NOP ;  /* 0x0000000000007918 */ /* 0x000fc00000000000 */
        /* <DEDUP_REMOVED lines=14> */
.L_x_3:


//--------------------- .nv.global.init           --------------------------
	.section	.nv.global.init,"aw",@progbits
.nv.global.init:
	.type		_$_str,@object
	.size		_$_str,(.L_0 - _$_str)
_$_str:
        /*0000*/ 	.byte	0x5f, 0x5f, 0x43, 0x55, 0x44, 0x41, 0x5f, 0x46, 0x54, 0x5a, 0x00
.L_0:


//--------------------- .nv.shared.attn_fwd       --------------------------
	.section	.nv.shared.attn_fwd,"aw",@nobits
	.sectionflags	@""
	.align	16
	.zero		1024


//--------------------- .nv.shared.reserved.0     --------------------------
	.section	.nv.shared.reserved.0,"aw",@nobits
	.weak		__nv_reservedSMEM_offset_0_alias
	.size		__nv_reservedSMEM_offset_0_alias, 0, 64
	.other		__nv_reservedSMEM_offset_0_alias,@"STO_CUDA_RESERVED_SHARED STV_DEFAULT"
__nv_reservedSMEM_offset_0_alias:
	.zero		0
	.zero		64


//--------------------- .nv.constant0.attn_fwd    --------------------------
	.section	.nv.constant0.attn_fwd,"a",@progbits
	.sectionflags	@""
	.align	4
.nv.constant0.attn_fwd:
	.zero		1032


//--------------------- SYMBOLS --------------------------

	.type		.nv.reservedSmem.offset0,@object
	.size		.nv.reservedSmem.offset0,0x4
	.type		.nv.reservedSmem.cap,@object
	.size		.nv.reservedSmem.cap,0x4
